	.target	sm_80

	.elftype	@"ET_EXEC"


//--------------------- .note.nv.tkinfo           --------------------------
	.section	.note.nv.tkinfo,"",@"SHT_NOTE"
	.sectionflags	@"SHF_NOTE_NV_TKINFO"
	.tkinfo
        /*0018*/ 	.word	0x00000002
        /*0030*/ 	.string	""
        /*0030*/ 	.string	"ptxas"
        /*0030*/ 	.string	"Cuda compilation tools, release 13.0, V13.0.88"
        /*0030*/ 	.string	"Build cuda_13.0.r13.0/compiler.36424714_0"
        /*0030*/ 	.string	"-v  -suppress-debug-info  -lineinfo  -arch sm_80 "



//--------------------- .note.nv.cuinfo           --------------------------
	.section	.note.nv.cuinfo,"",@"SHT_NOTE"
	.sectionflags	@"SHF_NOTE_NV_CUINFO"
        /*0018*/ 	.short	0x0002
        /*001a*/ 	.short	0x0050
        /*001c*/ 	.short	0x0082
	.zero		2


//--------------------- .nv.info                  --------------------------
	.section	.nv.info,"",@"SHT_CUDA_INFO"
	.align	4


	//----- nvinfo : EIATTR_REGCOUNT
	.align		4
        /*0000*/ 	.byte	0x04, 0x2f
        /*0002*/ 	.short	(.L_2 - .L_1)
	.align		4
.L_1:
        /*0004*/ 	.word	index@(attn_fwd)
        /*0008*/ 	.word	0x00000040


	//----- nvinfo : EIATTR_FRAME_SIZE
	.align		4
.L_2:
        /*000c*/ 	.byte	0x04, 0x11
        /*000e*/ 	.short	(.L_4 - .L_3)
	.align		4
.L_3:
        /*0010*/ 	.word	index@(attn_fwd)
        /*0014*/ 	.word	0x00000000


	//----- nvinfo : EIATTR_MIN_STACK_SIZE
	.align		4
.L_4:
        /*0018*/ 	.byte	0x04, 0x12
        /*001a*/ 	.short	(.L_6 - .L_5)
	.align		4
.L_5:
        /*001c*/ 	.word	index@(attn_fwd)
        /*0020*/ 	.word	0x00000000
.L_6:


//--------------------- .nv.info.attn_fwd         --------------------------
	.section	.nv.info.attn_fwd,"",@"SHT_CUDA_INFO"
	.sectionflags	@""
	.align	4


	//----- nvinfo : EIATTR_CUDA_API_VERSION
	.align		4
        /*0000*/ 	.byte	0x04, 0x37
        /*0002*/ 	.short	(.L_8 - .L_7)
.L_7:
        /*0004*/ 	.word	0x00000082


	//----- nvinfo : EIATTR_SW2861232_WAR
	.align		4
.L_8:
        /*0008*/ 	.byte	0x01, 0x35
	.zero		2


	//----- nvinfo : EIATTR_PARAM_CBANK
	.align		4
        /*000c*/ 	.byte	0x04, 0x0a
        /*000e*/ 	.short	(.L_10 - .L_9)
	.align		4
.L_9:
        /*0010*/ 	.word	index@(.nv.constant0.attn_fwd)
        /*0014*/ 	.short	0x0160
        /*0016*/ 	.short	0x0088


	//----- nvinfo : EIATTR_CBANK_PARAM_SIZE
	.align		4
.L_10:
        /*0018*/ 	.byte	0x03, 0x19
        /*001a*/ 	.short	0x0088


	//----- nvinfo : EIATTR_KPARAM_INFO
	.align		4
        /*001c*/ 	.byte	0x04, 0x17
        /*001e*/ 	.short	(.L_12 - .L_11)
.L_11:
        /*0020*/ 	.word	0x00000000
        /*0024*/ 	.short	0x0019
        /*0026*/ 	.short	0x0080
        /*0028*/ 	.byte	0x00, 0xf4, 0x21, 0x00


	//----- nvinfo : EIATTR_KPARAM_INFO
	.align		4
.L_12:
        /*002c*/ 	.byte	0x04, 0x17
        /*002e*/ 	.short	(.L_14 - .L_13)
.L_13:
        /*0030*/ 	.word	0x00000000
        /*0034*/ 	.short	0x0018
        /*0036*/ 	.short	0x0078
        /*0038*/ 	.byte	0x00, 0xf4, 0x21, 0x00


	//----- nvinfo : EIATTR_KPARAM_INFO
	.align		4
.L_14:
        /*003c*/ 	.byte	0x04, 0x17
        /*003e*/ 	.short	(.L_16 - .L_15)
.L_15:
        /*0040*/ 	.word	0x00000000
        /*0044*/ 	.short	0x0017
        /*0046*/ 	.short	0x0070
        /*0048*/ 	.byte	0x00, 0xf0, 0x11, 0x00


	//----- nvinfo : EIATTR_KPARAM_INFO
	.align		4
.L_16:
        /*004c*/ 	.byte	0x04, 0x17
        /*004e*/ 	.short	(.L_18 - .L_17)
.L_17:
        /*0050*/ 	.word	0x00000000
        /*0054*/ 	.short	0x0016
        /*0056*/ 	.short	0x006c
        /*0058*/ 	.byte	0x00, 0xf0, 0x11, 0x00


	//----- nvinfo : EIATTR_KPARAM_INFO
	.align		4
.L_18:
        /*005c*/ 	.byte	0x04, 0x17
        /*005e*/ 	.short	(.L_20 - .L_19)
.L_19:
        /*0060*/ 	.word	0x00000000
        /*0064*/ 	.short	0x0015
        /*0066*/ 	.short	0x0068
        /*0068*/ 	.byte	0x00, 0xf0, 0x11, 0x00


	//----- nvinfo : EIATTR_KPARAM_INFO
	.align		4
.L_20:
        /*006c*/ 	.byte	0x04, 0x17
        /*006e*/ 	.short	(.L_22 - .L_21)
.L_21:
        /*0070*/ 	.word	0x00000000
        /*0074*/ 	.short	0x0014
        /*0076*/ 	.short	0x0064
        /*0078*/ 	.byte	0x00, 0xf0, 0x11, 0x00


	//----- nvinfo : EIATTR_KPARAM_INFO
	.align		4
.L_22:
        /*007c*/ 	.byte	0x04, 0x17
        /*007e*/ 	.short	(.L_24 - .L_23)
.L_23:
        /*0080*/ 	.word	0x00000000
        /*0084*/ 	.short	0x0013
        /*0086*/ 	.short	0x0060
        /*0088*/ 	.byte	0x00, 0xf0, 0x11, 0x00


	//----- nvinfo : EIATTR_KPARAM_INFO
	.align		4
.L_24:
        /*008c*/ 	.byte	0x04, 0x17
        /*008e*/ 	.short	(.L_26 - .L_25)
.L_25:
        /*0090*/ 	.word	0x00000000
        /*0094*/ 	.short	0x0012
        /*0096*/ 	.short	0x005c
        /*0098*/ 	.byte	0x00, 0xf0, 0x11, 0x00


	//----- nvinfo : EIATTR_KPARAM_INFO
	.align		4
.L_26:
        /*009c*/ 	.byte	0x04, 0x17
        /*009e*/ 	.short	(.L_28 - .L_27)
.L_27:
        /*00a0*/ 	.word	0x00000000
        /*00a4*/ 	.short	0x0011
        /*00a6*/ 	.short	0x0058
        /*00a8*/ 	.byte	0x00, 0xf0, 0x11, 0x00


	//----- nvinfo : EIATTR_KPARAM_INFO
	.align		4
.L_28:
        /*00ac*/ 	.byte	0x04, 0x17
        /*00ae*/ 	.short	(.L_30 - .L_29)
.L_29:
        /*00b0*/ 	.word	0x00000000
        /*00b4*/ 	.short	0x0010
        /*00b6*/ 	.short	0x0054
        /*00b8*/ 	.byte	0x00, 0xf0, 0x11, 0x00


	//----- nvinfo : EIATTR_KPARAM_INFO
	.align		4
.L_30:
        /*00bc*/ 	.byte	0x04, 0x17
        /*00be*/ 	.short	(.L_32 - .L_31)
.L_31:
        /*00c0*/ 	.word	0x00000000
        /*00c4*/ 	.short	0x000f
        /*00c6*/ 	.short	0x0050
        /*00c8*/ 	.byte	0x00, 0xf0, 0x11, 0x00


	//----- nvinfo : EIATTR_KPARAM_INFO
	.align		4
.L_32:
        /*00cc*/ 	.byte	0x04, 0x17
        /*00ce*/ 	.short	(.L_34 - .L_33)
.L_33:
        /*00d0*/ 	.word	0x00000000
        /*00d4*/ 	.short	0x000e
        /*00d6*/ 	.short	0x004c
        /*00d8*/ 	.byte	0x00, 0xf0, 0x11, 0x00


	//----- nvinfo : EIATTR_KPARAM_INFO
	.align		4
.L_34:
        /*00dc*/ 	.byte	0x04, 0x17
        /*00de*/ 	.short	(.L_36 - .L_35)
.L_35:
        /*00e0*/ 	.word	0x00000000
        /*00e4*/ 	.short	0x000d
        /*00e6*/ 	.short	0x0048
        /*00e8*/ 	.byte	0x00, 0xf0, 0x11, 0x00


	//----- nvinfo : EIATTR_KPARAM_INFO
	.align		4
.L_36:
        /*00ec*/ 	.byte	0x04, 0x17
        /*00ee*/ 	.short	(.L_38 - .L_37)
.L_37:
        /*00f0*/ 	.word	0x00000000
        /*00f4*/ 	.short	0x000c
        /*00f6*/ 	.short	0x0044
        /*00f8*/ 	.byte	0x00, 0xf0, 0x11, 0x00


	//----- nvinfo : EIATTR_KPARAM_INFO
	.align		4
.L_38:
        /*00fc*/ 	.byte	0x04, 0x17
        /*00fe*/ 	.short	(.L_40 - .L_39)
.L_39:
        /*0100*/ 	.word	0x00000000
        /*0104*/ 	.short	0x000b
        /*0106*/ 	.short	0x0040
        /*0108*/ 	.byte	0x00, 0xf0, 0x11, 0x00


	//----- nvinfo : EIATTR_KPARAM_INFO
	.align		4
.L_40:
        /*010c*/ 	.byte	0x04, 0x17
        /*010e*/ 	.short	(.L_42 - .L_41)
.L_41:
        /*0110*/ 	.word	0x00000000
        /*0114*/ 	.short	0x000a
        /*0116*/ 	.short	0x003c
        /*0118*/ 	.byte	0x00, 0xf0, 0x11, 0x00


	//----- nvinfo : EIATTR_KPARAM_INFO
	.align		4
.L_42:
        /*011c*/ 	.byte	0x04, 0x17
        /*011e*/ 	.short	(.L_44 - .L_43)
.L_43:
        /*0120*/ 	.word	0x00000000
        /*0124*/ 	.short	0x0009
        /*0126*/ 	.short	0x0038
        /*0128*/ 	.byte	0x00, 0xf0, 0x11, 0x00


	//----- nvinfo : EIATTR_KPARAM_INFO
	.align		4
.L_44:
        /*012c*/ 	.byte	0x04, 0x17
        /*012e*/ 	.short	(.L_46 - .L_45)
.L_45:
        /*0130*/ 	.word	0x00000000
        /*0134*/ 	.short	0x0008
        /*0136*/ 	.short	0x0034
        /*0138*/ 	.byte	0x00, 0xf0, 0x11, 0x00


	//----- nvinfo : EIATTR_KPARAM_INFO
	.align		4
.L_46:
        /*013c*/ 	.byte	0x04, 0x17
        /*013e*/ 	.short	(.L_48 - .L_47)
.L_47:
        /*0140*/ 	.word	0x00000000
        /*0144*/ 	.short	0x0007
        /*0146*/ 	.short	0x0030
        /*0148*/ 	.byte	0x00, 0xf0, 0x11, 0x00


	//----- nvinfo : EIATTR_KPARAM_INFO
	.align		4
.L_48:
        /*014c*/ 	.byte	0x04, 0x17
        /*014e*/ 	.short	(.L_50 - .L_49)
.L_49:
        /*0150*/ 	.word	0x00000000
        /*0154*/ 	.short	0x0006
        /*0156*/ 	.short	0x002c
        /*0158*/ 	.byte	0x00, 0xf0, 0x11, 0x00


	//----- nvinfo : EIATTR_KPARAM_INFO
	.align		4
.L_50:
        /*015c*/ 	.byte	0x04, 0x17
        /*015e*/ 	.short	(.L_52 - .L_51)
.L_51:
        /*0160*/ 	.word	0x00000000
        /*0164*/ 	.short	0x0005
        /*0166*/ 	.short	0x0028
        /*0168*/ 	.byte	0x00, 0xf0, 0x11, 0x00


	//----- nvinfo : EIATTR_KPARAM_INFO
	.align		4
.L_52:
        /*016c*/ 	.byte	0x04, 0x17
        /*016e*/ 	.short	(.L_54 - .L_53)
.L_53:
        /*0170*/ 	.word	0x00000000
        /*0174*/ 	.short	0x0004
        /*0176*/ 	.short	0x0020
        /*0178*/ 	.byte	0x00, 0xf4, 0x21, 0x00


	//----- nvinfo : EIATTR_KPARAM_INFO
	.align		4
.L_54:
        /*017c*/ 	.byte	0x04, 0x17
        /*017e*/ 	.short	(.L_56 - .L_55)
.L_55:
        /*0180*/ 	.word	0x00000000
        /*0184*/ 	.short	0x0003
        /*0186*/ 	.short	0x0018
        /*0188*/ 	.byte	0x00, 0xf4, 0x21, 0x00


	//----- nvinfo : EIATTR_KPARAM_INFO
	.align		4
.L_56:
        /*018c*/ 	.byte	0x04, 0x17
        /*018e*/ 	.short	(.L_58 - .L_57)
.L_57:
        /*0190*/ 	.word	0x00000000
        /*0194*/ 	.short	0x0002
        /*0196*/ 	.short	0x0010
        /*0198*/ 	.byte	0x00, 0xf4, 0x21, 0x00


	//----- nvinfo : EIATTR_KPARAM_INFO
	.align		4
.L_58:
        /*019c*/ 	.byte	0x04, 0x17
        /*019e*/ 	.short	(.L_60 - .L_59)
.L_59:
        /*01a0*/ 	.word	0x00000000
        /*01a4*/ 	.short	0x0001
        /*01a6*/ 	.short	0x0008
        /*01a8*/ 	.byte	0x00, 0xf4, 0x21, 0x00


	//----- nvinfo : EIATTR_KPARAM_INFO
	.align		4
.L_60:
        /*01ac*/ 	.byte	0x04, 0x17
        /*01ae*/ 	.short	(.L_62 - .L_61)
.L_61:
        /*01b0*/ 	.word	0x00000000
        /*01b4*/ 	.short	0x0000
        /*01b6*/ 	.short	0x0000
        /*01b8*/ 	.byte	0x00, 0xf4, 0x21, 0x00


	//----- nvinfo : EIATTR_MAXREG_COUNT
	.align		4
.L_62:
        /*01bc*/ 	.byte	0x03, 0x1b
        /*01be*/ 	.short	0x00ff


	//----- nvinfo : EIATTR_NUM_BARRIERS
	.align		4
        /*01c0*/ 	.byte	0x02, 0x4c
        /*01c2*/ 	.byte	0x01
	.zero		1


	//----- nvinfo : EIATTR_MERCURY_ISA_VERSION
	.align		4
        /*01c4*/ 	.byte	0x03, 0x5f
        /*01c6*/ 	.short	0x0000


	//----- nvinfo : EIATTR_COOP_GROUP_MASK_REGIDS
	.align		4
        /*01c8*/ 	.byte	0x04, 0x29
        /*01ca*/ 	.short	(.L_64 - .L_63)


	//   ....[0]....
.L_63:
        /*01cc*/ 	.word	0xffffffff


	//   ....[1]....
        /*01d0*/ 	.word	0xffffffff


	//   ....[2]....
        /*01d4*/ 	.word	0xffffffff


	//   ....[3]....
        /*01d8*/ 	.word	0xffffffff


	//   ....[4]....
        /*01dc*/ 	.word	0xffffffff


	//   ....[5]....
        /*01e0*/ 	.word	0xffffffff


	//   ....[6]....
        /*01e4*/ 	.word	0xffffffff


	//   ....[7]....
        /*01e8*/ 	.word	0xffffffff


	//----- nvinfo : EIATTR_COOP_GROUP_INSTR_OFFSETS
	.align		4
.L_64:
        /*01ec*/ 	.byte	0x04, 0x28
        /*01ee*/ 	.short	(.L_66 - .L_65)


	//   ....[0]....
.L_65:
        /*01f0*/ 	.word	0x00000e70


	//   ....[1]....
        /*01f4*/ 	.word	0x00000f00


	//   ....[2]....
        /*01f8*/ 	.word	0x00000fc0


	//   ....[3]....
        /*01fc*/ 	.word	0x000010b0


	//   ....[4]....
        /*0200*/ 	.word	0x00001580


	//   ....[5]....
        /*0204*/ 	.word	0x000015b0


	//   ....[6]....
        /*0208*/ 	.word	0x00001610


	//   ....[7]....
        /*020c*/ 	.word	0x00001660


	//----- nvinfo : EIATTR_EXIT_INSTR_OFFSETS
	.align		4
.L_66:
        /*0210*/ 	.byte	0x04, 0x1c
        /*0212*/ 	.short	(.L_68 - .L_67)


	//   ....[0]....
.L_67:
        /*0214*/ 	.word	0x00002130


	//   ....[1]....
        /*0218*/ 	.word	0x000021d0


	//----- nvinfo : EIATTR_REQNTID
	.align		4
.L_68:
        /*021c*/ 	.byte	0x04, 0x10
        /*021e*/ 	.short	(.L_70 - .L_69)
.L_69:
        /*0220*/ 	.word	0x00000100
        /*0224*/ 	.word	0x00000001
        /*0228*/ 	.word	0x00000001
.L_70:


//--------------------- .nv.callgraph             --------------------------
	.section	.nv.callgraph,"",@"SHT_CUDA_CALLGRAPH"
	.align	4
	.sectionentsize	8
	.align		4
        /*0000*/ 	.word	0x00000000
	.align		4
        /*0004*/ 	.word	0xffffffff
	.align		4
        /*0008*/ 	.word	0x00000000
	.align		4
        /*000c*/ 	.word	0xfffffffe
	.align		4
        /*0010*/ 	.word	0x00000000
	.align		4
        /*0014*/ 	.word	0xfffffffd
	.align		4
        /*0018*/ 	.word	0x00000000
	.align		4
        /*001c*/ 	.word	0xfffffffc


//--------------------- .nv.rel.action            --------------------------
	.section	.nv.rel.action,"",@"SHT_CUDA_RELOCINFO"
	.align	8
	.sectionentsize	8
        /*0000*/ 	.byte	0x73, 0x00, 0x00, 0x00, 0x00, 0x00, 0x00, 0x00, 0x00, 0x00, 0x00, 0x11, 0x25, 0x00, 0x05, 0x36


//--------------------- .nv.constant4             --------------------------
	.section	.nv.constant4,"a",@progbits
	.align	8
	.align		8
.nv.constant4:
        /*0000*/ 	.dword	_$_str


//--------------------- .nv.constant0.attn_fwd    --------------------------
	.section	.nv.constant0.attn_fwd,"a",@progbits
	.sectionflags	@""
	.align	4
.nv.constant0.attn_fwd:
	.zero		488


//--------------------- .text.attn_fwd            --------------------------
	.section	.text.attn_fwd,"ax",@progbits
	.sectioninfo	@"SHI_REGISTERS=64"
	.align	128
        .global         attn_fwd
        .type           attn_fwd,@function
        .size           attn_fwd,(.L_x_3 - attn_fwd)
        .other          attn_fwd,@"STO_CUDA_ENTRY STV_DEFAULT"
attn_fwd:
.text.attn_fwd:
[----:B------:R-:W-:Y:S02]  /*0000*/  IMAD.MOV.U32 R1, RZ, RZ, c[0x0][0x28] ;  /* 0x00000a00ff017624 */ /* 0x000fe400078e00ff */
[----:B------:R-:W0:Y:S01]  /*0010*/  S2R R5, SR_CTAID.X ;  /* 0x0000000000057919 */ /* 0x000e220000002500 */
[----:B------:R-:W-:Y:S01]  /*0020*/  IMAD.MOV.U32 R6, RZ, RZ, c[0x0][0x198] ;  /* 0x00006600ff067624 */ /* 0x000fe200078e00ff */
[----:B------:R-:W-:Y:S02]  /*0030*/  ULDC.64 UR6, c[0x0][0x118] ;  /* 0x0000460000067ab9 */ /* 0x000fe40000000a00 */
[----:B------:R-:W1:Y:S04]  /*0040*/  S2R R56, SR_TID.X ;  /* 0x0000000000387919 */ /* 0x000e680000002100 */
[----:B------:R-:W2:Y:S01]  /*0050*/  S2R R61, SR_CTAID.Y ;  /* 0x00000000003d7919 */ /* 0x000ea20000002600 */
[----:B0-----:R-:W-:Y:S01]  /*0060*/  IMAD.SHL.U32 R5, R5, 0x40, RZ ;  /* 0x0000004005057824 */ /* 0x001fe200078e00ff */
[----:B-1----:R-:W-:-:S04]  /*0070*/  SHF.R.U32.HI R59, RZ, 0x6, R56 ;  /* 0x00000006ff3b7819 */ /* 0x002fc80000011638 */
[----:B------:R-:W-:Y:S02]  /*0080*/  LOP3.LUT R54, R5, 0x3f, R56, 0xf8, !PT ;  /* 0x0000003f05367812 */ /* 0x000fe400078ef838 */
[----:B------:R-:W-:Y:S01]  /*0090*/  SGXT.U32 R59, R59, 0x2 ;  /* 0x000000023b3b781a */ /* 0x000fe20000000000 */
[----:B--2---:R-:W-:Y:S02]  /*00a0*/  IMAD R0, R61, c[0x0][0x190], RZ ;  /* 0x000064003d007a24 */ /* 0x004fe400078e02ff */
[----:B------:R-:W-:Y:S02]  /*00b0*/  IMAD R3, R54, c[0x0][0x194], RZ ;  /* 0x0000650036037a24 */ /* 0x000fe400078e02ff */
[----:B------:R-:W-:Y:S01]  /*00c0*/  IMAD R4, R59, c[0x0][0x198], RZ ;  /* 0x000066003b047a24 */ /* 0x000fe200078e02ff */
[----:B------:R-:W-:Y:S01]  /*00d0*/  SHF.L.U32 R2, R0, 0x1, RZ ;  /* 0x0000000100027819 */ /* 0x000fe200000006ff */
[----:B------:R-:W-:Y:S02]  /*00e0*/  IMAD.SHL.U32 R7, R3, 0x2, RZ ;  /* 0x0000000203077824 */ /* 0x000fe400078e00ff */
[----:B------:R-:W-:-:S02]  /*00f0*/  IMAD R9, R6, 0x4, R4 ;  /* 0x0000000406097824 */ /* 0x000fc400078e0204 */
[----:B------:R-:W-:Y:S01]  /*0100*/  IMAD.HI R0, R0, 0x2, RZ ;  /* 0x0000000200007827 */ /* 0x000fe200078e02ff */
[----:B------:R-:W-:-:S03]  /*0110*/  IADD3 R7, P0, P1, R7, c[0x0][0x160], R2 ;  /* 0x0000580007077a10 */ /* 0x000fc6000791e002 */
[----:B------:R-:W-:-:S04]  /*0120*/  IMAD.HI R3, R3, 0x2, RZ ;  /* 0x0000000203037827 */ /* 0x000fc800078e02ff */
[----:B------:R-:W-:Y:S01]  /*0130*/  IMAD R11, R6, 0x4, R9 ;  /* 0x00000004060b7824 */ /* 0x000fe200078e0209 */
[----:B------:R-:W-:Y:S02]  /*0140*/  IADD3.X R12, R3, c[0x0][0x164], R0, P0, P1 ;  /* 0x00005900030c7a10 */ /* 0x000fe400007e2400 */
[----:B------:R-:W-:Y:S02]  /*0150*/  LEA R2, P0, R4, R7, 0x1 ;  /* 0x0000000704027211 */ /* 0x000fe400078008ff */
[----:B------:R-:W-:Y:S02]  /*0160*/  LEA R0, R6, R11, 0x2 ;  /* 0x0000000b06007211 */ /* 0x000fe400078e10ff */
[-C--:B------:R-:W-:Y:S02]  /*0170*/  LEA R6, P1, R9, R7.reuse, 0x1 ;  /* 0x0000000709067211 */ /* 0x080fe400078208ff */
[-C--:B------:R-:W-:Y:S02]  /*0180*/  LEA R8, P2, R11, R7.reuse, 0x1 ;  /* 0x000000070b087211 */ /* 0x080fe400078408ff */
[----:B------:R-:W-:-:S02]  /*0190*/  LEA R10, P3, R0, R7, 0x1 ;  /* 0x00000007000a7211 */ /* 0x000fc400078608ff */
[-C--:B------:R-:W-:Y:S02]  /*01a0*/  LEA.HI.X.SX32 R7, R9, R12.reuse, 0x1, P1 ;  /* 0x0000000c09077211 */ /* 0x080fe400008f0eff */
[-C--:B------:R-:W-:Y:S02]  /*01b0*/  LEA.HI.X.SX32 R9, R11, R12.reuse, 0x1, P2 ;  /* 0x0000000c0b097211 */ /* 0x080fe400010f0eff */
[-C--:B------:R-:W-:Y:S01]  /*01c0*/  LEA.HI.X.SX32 R3, R4, R12.reuse, 0x1, P0 ;  /* 0x0000000c04037211 */ /* 0x080fe200000f0eff */
[----:B------:R0:W2:Y:S01]  /*01d0*/  LDG.E.U16 R6, [R6.64] ;  /* 0x0000000606067981 */ /* 0x0000a2000c1e1500 */
[----:B------:R-:W-:-:S03]  /*01e0*/  LEA.HI.X.SX32 R11, R0, R12, 0x1, P3 ;  /* 0x0000000c000b7211 */ /* 0x000fc600018f0eff */
[----:B------:R1:W3:Y:S04]  /*01f0*/  LDG.E.U16 R15, [R2.64] ;  /* 0x00000006020f7981 */ /* 0x0002e8000c1e1500 */
[----:B------:R-:W4:Y:S04]  /*0200*/  LDG.E.U16 R9, [R8.64] ;  /* 0x0000000608097981 */ /* 0x000f28000c1e1500 */
[----:B------:R-:W5:Y:S01]  /*0210*/  LDG.E.U16 R10, [R10.64] ;  /* 0x000000060a0a7981 */ /* 0x000f62000c1e1500 */
[C---:B------:R-:W-:Y:S01]  /*0220*/  LOP3.LUT R13, R56.reuse, 0xc0, RZ, 0xc0, !PT ;  /* 0x000000c0380d7812 */ /* 0x040fe200078ec0ff */
[----:B------:R-:W-:-:S03]  /*0230*/  IMAD.SHL.U32 R60, R56, 0x2, RZ ;  /* 0x00000002383c7824 */ /* 0x000fc600078e00ff */
[----:B------:R-:W-:-:S04]  /*0240*/  SHF.R.U32.HI R13, RZ, 0x2, R13 ;  /* 0x00000002ff0d7819 */ /* 0x000fc8000001160d */
[----:B------:R-:W-:-:S04]  /*0250*/  LOP3.LUT R0, R13, 0x1fe, R60, 0x78, !PT ;  /* 0x000001fe0d007812 */ /* 0x000fc800078e783c */
[----:B------:R-:W-:Y:S02]  /*0260*/  LOP3.LUT R17, R0, 0x40, RZ, 0x3c, !PT ;  /* 0x0000004000117812 */ /* 0x000fe400078e3cff */
[----:B------:R-:W-:-:S04]  /*0270*/  IADD3 R57, R5, 0x40, RZ ;  /* 0x0000004005397810 */ /* 0x000fc80007ffe0ff */
[----:B------:R-:W-:Y:S01]  /*0280*/  ISETP.GE.AND P0, PT, R57, 0x1, PT ;  /* 0x000000013900780c */ /* 0x000fe20003f06270 */
[----:B------:R-:W-:Y:S01]  /*0290*/  IMAD.MOV.U32 R32, RZ, RZ, -0x800000 ;  /* 0xff800000ff207424 */ /* 0x000fe200078e00ff */
[----:B-1----:R-:W-:Y:S01]  /*02a0*/  MOV R3, 0x3f800000 ;  /* 0x3f80000000037802 */ /* 0x002fe20000000f00 */
[----:B0-----:R-:W-:Y:S01]  /*02b0*/  IMAD.MOV.U32 R7, RZ, RZ, 0x3f800000 ;  /* 0x3f800000ff077424 */ /* 0x001fe200078e00ff */
[----:B------:R-:W-:Y:S01]  /*02c0*/  CS2R R12, SRZ ;  /* 0x00000000000c7805 */ /* 0x000fe2000001ff00 */
[----:B------:R-:W-:Y:S01]  /*02d0*/  IMAD.MOV.U32 R33, RZ, RZ, -0x800000 ;  /* 0xff800000ff217424 */ /* 0x000fe200078e00ff */
[----:B------:R-:W-:Y:S01]  /*02e0*/  CS2R R20, SRZ ;  /* 0x0000000000147805 */ /* 0x000fe2000001ff00 */
[----:B------:R-:W-:Y:S01]  /*02f0*/  CS2R R22, SRZ ;  /* 0x0000000000167805 */ /* 0x000fe2000001ff00 */
[C---:B------:R-:W-:Y:S01]  /*0300*/  LOP3.LUT R16, R56.reuse, 0x60, RZ, 0xc0, !PT ;  /* 0x0000006038107812 */ /* 0x040fe200078ec0ff */
[----:B------:R-:W-:Y:S01]  /*0310*/  IMAD.SHL.U32 R18, R56, 0x8, RZ ;  /* 0x0000000838127824 */ /* 0x000fe200078e00ff */
[----:B---3--:R0:W-:Y:S04]  /*0320*/  STS.U16 [R0], R15 ;  /* 0x0000000f00007388 */ /* 0x0081e80000000400 */
[----:B----4-:R1:W-:Y:S04]  /*0330*/  STS.U16 [R0+0x400], R9 ;  /* 0x0004000900007388 */ /* 0x0103e80000000400 */
[----:B--2---:R1:W-:Y:S04]  /*0340*/  STS.U16 [R17+0x200], R6 ;  /* 0x0002000611007388 */ /* 0x0043e80000000400 */
[----:B-----5:R1:W-:Y:S01]  /*0350*/  STS.U16 [R17+0x600], R10 ;  /* 0x0006000a11007388 */ /* 0x0203e20000000400 */
[----:B0-----:R-:W-:Y:S01]  /*0360*/  CS2R R14, SRZ ;  /* 0x00000000000e7805 */ /* 0x001fe2000001ff00 */
[----:B------:R-:W-:Y:S05]  /*0370*/  @!P0 BRA `(.L_x_0) ;  /* 0x0000134000008947 */ /* 0x000fea0003800000 */
[C---:B------:R-:W-:Y:S01]  /*0380*/  LOP3.LUT R3, R56.reuse, 0xf, RZ, 0xc0, !PT ;  /* 0x0000000f38037812 */ /* 0x040fe200078ec0ff */
[----:B------:R-:W-:Y:S01]  /*0390*/  IMAD R2, R61, c[0x0][0x1a0], RZ ;  /* 0x000068003d027a24 */ /* 0x000fe200078e02ff */
[----:B------:R-:W-:Y:S01]  /*03a0*/  LOP3.LUT R7, R56, 0x1f, RZ, 0xc0, !PT ;  /* 0x0000001f38077812 */ /* 0x000fe200078ec0ff */
[----:B------:R-:W-:Y:S01]  /*03b0*/  IMAD.MOV.U32 R14, RZ, RZ, c[0x0][0x1a4] ;  /* 0x00006900ff0e7624 */ /* 0x000fe200078e00ff */
[----:B------:R-:W-:Y:S01]  /*03c0*/  SHF.R.U32.HI R11, RZ, 0x2, R56 ;  /* 0x00000002ff0b7819 */ /* 0x000fe20000011638 */
[----:B------:R-:W-:Y:S01]  /*03d0*/  IMAD R4, R3, c[0x0][0x1a8], RZ ;  /* 0x00006a0003047a24 */ /* 0x000fe200078e02ff */
[----:B-1----:R-:W-:Y:S01]  /*03e0*/  SHF.R.U32.HI R10, RZ, 0x1, R16 ;  /* 0x00000001ff0a7819 */ /* 0x002fe20000011610 */
[----:B------:R-:W-:Y:S01]  /*03f0*/  IMAD.SHL.U32 R3, R2, 0x2, RZ ;  /* 0x0000000202037824 */ /* 0x000fe200078e00ff */
[----:B------:R-:W-:Y:S01]  /*0400*/  SGXT.U32 R11, R11, 0x3 ;  /* 0x000000030b0b781a */ /* 0x000fe20000000000 */
[----:B------:R-:W-:Y:S01]  /*0410*/  IMAD R8, R7, c[0x0][0x1b4], RZ ;  /* 0x00006d0007087a24 */ /* 0x000fe200078e02ff */
[----:B------:R-:W-:Y:S01]  /*0420*/  SHF.L.U32 R6, R4, 0x1, RZ ;  /* 0x0000000104067819 */ /* 0x000fe200000006ff */
[----:B------:R-:W-:Y:S01]  /*0430*/  IMAD.HI R2, R2, 0x2, RZ ;  /* 0x0000000202027827 */ /* 0x000fe200078e02ff */
[----:B------:R-:W-:Y:S01]  /*0440*/  LOP3.LUT R38, R56, 0x10, RZ, 0xc0, !PT ;  /* 0x0000001038267812 */ /* 0x000fe200078ec0ff */
[----:B------:R-:W-:Y:S01]  /*0450*/  CS2R R20, SRZ ;  /* 0x0000000000147805 */ /* 0x000fe2000001ff00 */
[----:B------:R-:W-:Y:S01]  /*0460*/  IADD3 R50, P0, P1, R6, c[0x0][0x168], R3 ;  /* 0x00005a0006327a10 */ /* 0x000fe2000791e003 */
[----:B------:R-:W-:Y:S01]  /*0470*/  IMAD R3, R61, c[0x0][0x1b0], RZ ;  /* 0x00006c003d037a24 */ /* 0x000fe200078e02ff */
[----:B------:R-:W-:Y:S01]  /*0480*/  MOV R16, c[0x0][0x1b8] ;  /* 0x00006e0000107a02 */ /* 0x000fe20000000f00 */
[----:B------:R-:W-:Y:S01]  /*0490*/  IMAD.SHL.U32 R9, R8, 0x2, RZ ;  /* 0x0000000208097824 */ /* 0x000fe200078e00ff */
[----:B------:R-:W-:Y:S01]  /*04a0*/  LOP3.LUT R58, R56, 0x3, RZ, 0xc0, !PT ;  /* 0x00000003383a7812 */ /* 0x000fe200078ec0ff */
[C---:B------:R-:W-:Y:S01]  /*04b0*/  IMAD.SHL.U32 R6, R3.reuse, 0x2, RZ ;  /* 0x0000000203067824 */ /* 0x040fe200078e00ff */
[----:B------:R-:W-:Y:S01]  /*04c0*/  CS2R R22, SRZ ;  /* 0x0000000000167805 */ /* 0x000fe2000001ff00 */
[----:B------:R-:W-:Y:S01]  /*04d0*/  IMAD.HI R7, R3, 0x2, RZ ;  /* 0x0000000203077827 */ /* 0x000fe200078e02ff */
[----:B------:R-:W-:-:S02]  /*04e0*/  UMOV UR4, URZ ;  /* 0x0000003f00047c82 */ /* 0x000fc40008000000 */
[----:B------:R-:W-:Y:S01]  /*04f0*/  IADD3 R36, P2, P3, R9, c[0x0][0x170], R6 ;  /* 0x00005c0009247a10 */ /* 0x000fe20007b5e006 */
[----:B------:R-:W-:Y:S01]  /*0500*/  IMAD.HI R3, R4, 0x2, RZ ;  /* 0x0000000204037827 */ /* 0x000fe200078e02ff */
[----:B------:R-:W-:Y:S01]  /*0510*/  LOP3.LUT R4, R5, R10, R11, 0xfe, !PT ;  /* 0x0000000a05047212 */ /* 0x000fe200078efe0b */
[----:B------:R-:W-:Y:S01]  /*0520*/  UMOV UR5, URZ ;  /* 0x0000003f00057c82 */ /* 0x000fe20008000000 */
[----:B------:R-:W-:Y:S01]  /*0530*/  LOP3.LUT R5, R56, 0x7, RZ, 0xc0, !PT ;  /* 0x0000000738057812 */ /* 0x000fe200078ec0ff */
[----:B------:R-:W-:Y:S01]  /*0540*/  IMAD.HI R8, R8, 0x2, RZ ;  /* 0x0000000208087827 */ /* 0x000fe200078e02ff */
[----:B------:R-:W-:Y:S02]  /*0550*/  IADD3.X R12, R3, c[0x0][0x16c], R2, P0, P1 ;  /* 0x00005b00030c7a10 */ /* 0x000fe400007e2402 */
[--C-:B------:R-:W-:Y:S01]  /*0560*/  SHF.R.U32.HI R2, RZ, 0x5, R56.reuse ;  /* 0x00000005ff027819 */ /* 0x100fe20000011638 */
[----:B------:R-:W-:Y:S01]  /*0570*/  IMAD.MOV.U32 R41, RZ, RZ, -0x800000 ;  /* 0xff800000ff297424 */ /* 0x000fe200078e00ff */
[----:B------:R-:W-:Y:S01]  /*0580*/  LOP3.LUT R6, R18, 0x30, RZ, 0xc0, !PT ;  /* 0x0000003012067812 */ /* 0x000fe200078ec0ff */
[----:B------:R-:W-:Y:S01]  /*0590*/  IMAD.MOV.U32 R43, RZ, RZ, -0x800000 ;  /* 0xff800000ff2b7424 */ /* 0x000fe200078e00ff */
[----:B------:R-:W-:-:S02]  /*05a0*/  SHF.R.S32.HI R11, RZ, 0x2, R56 ;  /* 0x00000002ff0b7819 */ /* 0x000fc40000011438 */
[----:B------:R-:W-:Y:S01]  /*05b0*/  SGXT.U32 R2, R2, 0x3 ;  /* 0x000000030202781a */ /* 0x000fe20000000000 */
[C---:B------:R-:W-:Y:S01]  /*05c0*/  IMAD R9, R5.reuse, 0x40, R6 ;  /* 0x0000004005097824 */ /* 0x040fe200078e0206 */
[----:B------:R-:W-:Y:S01]  /*05d0*/  IADD3.X R10, R8, c[0x0][0x174], R7, P2, P3 ;  /* 0x00005d00080a7a10 */ /* 0x000fe200017e6407 */
[----:B------:R-:W-:Y:S01]  /*05e0*/  IMAD.SHL.U32 R7, R5, 0x10, RZ ;  /* 0x0000001005077824 */ /* 0x000fe200078e00ff */
[----:B------:R-:W-:Y:S01]  /*05f0*/  SGXT R6, R11, 0x1 ;  /* 0x000000010b06781a */ /* 0x000fe20000000200 */
[----:B------:R-:W-:Y:S01]  /*0600*/  IMAD R8, R5, 0x2, R38 ;  /* 0x0000000205087824 */ /* 0x000fe200078e0226 */
[--C-:B------:R-:W-:Y:S01]  /*0610*/  SHF.R.U32.HI R3, RZ, 0x4, R56.reuse ;  /* 0x00000004ff037819 */ /* 0x100fe20000011638 */
[----:B------:R-:W-:Y:S01]  /*0620*/  IMAD R5, R2, c[0x0][0x1b8], RZ ;  /* 0x00006e0002057a24 */ /* 0x000fe200078e02ff */
[----:B------:R-:W-:Y:S02]  /*0630*/  LOP3.LUT R11, R6, 0x90, RZ, 0xc0, !PT ;  /* 0x00000090060b7812 */ /* 0x000fe400078ec0ff */
[----:B------:R-:W-:Y:S01]  /*0640*/  SGXT.U32 R3, R3, 0x4 ;  /* 0x000000040303781a */ /* 0x000fe20000000000 */
[----:B------:R-:W-:Y:S01]  /*0650*/  IMAD R6, R16, 0x8, R5 ;  /* 0x0000000810067824 */ /* 0x000fe200078e0205 */
[-C--:B------:R-:W-:Y:S01]  /*0660*/  LEA R46, P2, R5, R36.reuse, 0x1 ;  /* 0x00000024052e7211 */ /* 0x080fe200078408ff */
[----:B------:R-:W-:Y:S01]  /*0670*/  IMAD R11, R58, 0x20, R11 ;  /* 0x000000203a0b7824 */ /* 0x000fe200078e020b */
[----:B------:R-:W-:Y:S01]  /*0680*/  LOP3.LUT R7, R7, 0x60, R56, 0x78, !PT ;  /* 0x0000006007077812 */ /* 0x000fe200078e7838 */
[----:B------:R-:W-:Y:S01]  /*0690*/  IMAD R3, R3, c[0x0][0x1a4], RZ ;  /* 0x0000690003037a24 */ /* 0x000fe200078e02ff */
[----:B------:R-:W-:-:S02]  /*06a0*/  LEA R36, P3, R6, R36, 0x1 ;  /* 0x0000002406247211 */ /* 0x000fc400078608ff */
[----:B------:R-:W-:Y:S01]  /*06b0*/  LOP3.LUT R7, R7, 0x10, R60, 0x78, !PT ;  /* 0x0000001007077812 */ /* 0x000fe200078e783c */
[----:B------:R-:W-:Y:S01]  /*06c0*/  IMAD R2, R14, 0x10, R3 ;  /* 0x000000100e027824 */ /* 0x000fe200078e0203 */
[----:B------:R-:W-:Y:S01]  /*06d0*/  LEA.HI.X.SX32 R37, R6, R10, 0x1, P3 ;  /* 0x0000000a06257211 */ /* 0x000fe200018f0eff */
[----:B------:R-:W-:Y:S01]  /*06e0*/  CS2R R14, SRZ ;  /* 0x00000000000e7805 */ /* 0x000fe2000001ff00 */
[----:B------:R-:W-:Y:S02]  /*06f0*/  SHF.R.S32.HI R6, RZ, 0x6, R56 ;  /* 0x00000006ff067819 */ /* 0x000fe40000011438 */
[-C--:B------:R-:W-:Y:S02]  /*0700*/  LEA R52, P0, R3, R50.reuse, 0x1 ;  /* 0x0000003203347211 */ /* 0x080fe400078008ff */
[----:B------:R-:W-:Y:S02]  /*0710*/  SGXT R6, R6, 0x1 ;  /* 0x000000010606781a */ /* 0x000fe40000000200 */
[----:B------:R-:W-:-:S02]  /*0720*/  LEA R50, P1, R2, R50, 0x1 ;  /* 0x0000003202327211 */ /* 0x000fc400078208ff */
[----:B------:R-:W-:Y:S02]  /*0730*/  LOP3.LUT R11, R11, 0x10, R60, 0x78, !PT ;  /* 0x000000100b0b7812 */ /* 0x000fe400078e783c */
[----:B------:R-:W-:Y:S02]  /*0740*/  LOP3.LUT R39, R6, 0x90, RZ, 0xc0, !PT ;  /* 0x0000009006277812 */ /* 0x000fe400078ec0ff */
[----:B------:R-:W-:Y:S01]  /*0750*/  LEA R49, R8, R7, 0x6 ;  /* 0x0000000708317211 */ /* 0x000fe200078e30ff */
[----:B------:R-:W-:Y:S01]  /*0760*/  IMAD.MOV.U32 R7, RZ, RZ, 0x3f800000 ;  /* 0x3f800000ff077424 */ /* 0x000fe200078e00ff */
[-C--:B------:R-:W-:Y:S01]  /*0770*/  LEA.HI.X.SX32 R53, R3, R12.reuse, 0x1, P0 ;  /* 0x0000000c03357211 */ /* 0x080fe200000f0eff */
[----:B------:R-:W-:Y:S01]  /*0780*/  IMAD.MOV.U32 R3, RZ, RZ, 0x3f800000 ;  /* 0x3f800000ff037424 */ /* 0x000fe200078e00ff */
[----:B------:R-:W-:Y:S02]  /*0790*/  LEA.HI.X.SX32 R51, R2, R12, 0x1, P1 ;  /* 0x0000000c02337211 */ /* 0x000fe400008f0eff */
[----:B------:R-:W-:Y:S01]  /*07a0*/  LEA.HI.X.SX32 R47, R5, R10, 0x1, P2 ;  /* 0x0000000a052f7211 */ /* 0x000fe200010f0eff */
[----:B------:R-:W-:Y:S01]  /*07b0*/  IMAD.MOV.U32 R5, RZ, RZ, RZ ;  /* 0x000000ffff057224 */ /* 0x000fe200078e00ff */
[----:B------:R-:W-:Y:S01]  /*07c0*/  LEA R38, R38, R11, 0x4 ;  /* 0x0000000b26267211 */ /* 0x000fe200078e20ff */
[----:B------:R-:W-:Y:S01]  /*07d0*/  CS2R R12, SRZ ;  /* 0x00000000000c7805 */ /* 0x000fe2000001ff00 */
[----:B------:R-:W-:-:S02]  /*07e0*/  MOV R2, RZ ;  /* 0x000000ff00027202 */ /* 0x000fc40000000f00 */
[--C-:B------:R-:W-:Y:S02]  /*07f0*/  LOP3.LUT R6, R9, 0x30, R60.reuse, 0x78, !PT ;  /* 0x0000003009067812 */ /* 0x100fe400078e783c */
[----:B------:R-:W-:Y:S02]  /*0800*/  LOP3.LUT R39, R39, 0x17e, R60, 0x78, !PT ;  /* 0x0000017e27277812 */ /* 0x000fe400078e783c */
[----:B------:R-:W-:Y:S02]  /*0810*/  LOP3.LUT R55, R4, 0x8, RZ, 0xfc, !PT ;  /* 0x0000000804377812 */ /* 0x000fe400078efcff */
.L_x_1:
[----:B------:R-:W-:-:S04]  /*0820*/  IMAD.WIDE R8, R5, 0x2, R52 ;  /* 0x0000000205087825 */ /* 0x000fc800078e0234 */
[----:B------:R-:W-:Y:S01]  /*0830*/  IMAD.WIDE R10, R5, 0x2, R50 ;  /* 0x00000002050a7825 */ /* 0x000fe200078e0232 */
[----:B------:R0:W2:Y:S04]  /*0840*/  LDG.E.U16 R16, [R8.64] ;  /* 0x0000000608107981 */ /* 0x0000a8000c1e1500 */
[----:B------:R-:W3:Y:S04]  /*0850*/  LDG.E.U16 R18, [R10.64] ;  /* 0x000000060a127981 */ /* 0x000ee8000c1e1500 */
[----:B------:R-:W-:Y:S01]  /*0860*/  BAR.SYNC.DEFER_BLOCKING 0x0 ;  /* 0x0000000000007b1d */ /* 0x000fe20000010000 */
[----:B0-----:R-:W-:Y:S01]  /*0870*/  IMAD.WIDE R8, R2, 0x2, R46 ;  /* 0x0000000202087825 */ /* 0x001fe200078e022e */
[----:B------:R-:W-:-:S04]  /*0880*/  LEA R40, P4, R58, UR4, 0x1 ;  /* 0x000000043a287c11 */ /* 0x000fc8000f8808ff */
[C---:B------:R-:W-:Y:S02]  /*0890*/  IADD3 R17, P3, R40.reuse, 0x10, RZ ;  /* 0x0000001028117810 */ /* 0x040fe40007f7e0ff */
[----:B------:R-:W-:Y:S02]  /*08a0*/  IADD3.X R42, RZ, UR5, RZ, P4, !PT ;  /* 0x00000005ff2a7c10 */ /* 0x000fe4000a7fe4ff */
[C---:B------:R-:W-:Y:S02]  /*08b0*/  ISETP.GT.U32.AND P2, PT, R17.reuse, R4, PT ;  /* 0x000000041100720c */ /* 0x040fe40003f44070 */
[----:B------:R-:W-:Y:S02]  /*08c0*/  ISETP.GT.U32.AND P0, PT, R17, R55, PT ;  /* 0x000000371100720c */ /* 0x000fe40003f04070 */
[----:B------:R-:W-:Y:S01]  /*08d0*/  IADD3 R17, P4, R40, 0x9, RZ ;  /* 0x0000000928117810 */ /* 0x000fe20007f9e0ff */
[----:B--2---:R0:W-:Y:S04]  /*08e0*/  STS.U16 [R39+0x800], R16 ;  /* 0x0008001027007388 */ /* 0x0041e80000000400 */
[----:B---3--:R1:W-:Y:S04]  /*08f0*/  STS.U16 [R39+0xa00], R18 ;  /* 0x000a001227007388 */ /* 0x0083e80000000400 */
[----:B------:R-:W-:Y:S06]  /*0900*/  BAR.SYNC.DEFER_BLOCKING 0x0 ;  /* 0x0000000000007b1d */ /* 0x000fec0000010000 */
[----:B------:R2:W3:Y:S04]  /*0910*/  LDG.E.U16 R45, [R8.64] ;  /* 0x00000006082d7981 */ /* 0x0004e8000c1e1500 */
[----:B------:R-:W-:Y:S04]  /*0920*/  LDSM.16.MT88.4 R28, [R49] ;  /* 0x00000000311c783b */ /* 0x000fe80000004200 */
[----:B------:R-:W4:Y:S01]  /*0930*/  LDSM.16.M88.4 R32, [R38+0x800] ;  /* 0x000800002620783b */ /* 0x000f220000000200 */
[----:B--2---:R-:W-:-:S05]  /*0940*/  IMAD.WIDE R8, R2, 0x2, R36 ;  /* 0x0000000202087825 */ /* 0x004fca00078e0224 */
[----:B------:R2:W5:Y:S01]  /*0950*/  LDG.E.U16 R44, [R8.64] ;  /* 0x00000006082c7981 */ /* 0x000562000c1e1500 */
[----:B0-----:R-:W-:Y:S01]  /*0960*/  IADD3 R16, P5, R40, 0x11, RZ ;  /* 0x0000001128107810 */ /* 0x001fe20007fbe0ff */
[----:B------:R-:W-:-:S03]  /*0970*/  UIADD3 UR4, UP0, UR4, 0x20, URZ ;  /* 0x0000002004047890 */ /* 0x000fc6000ff1e03f */
[CC--:B------:R-:W-:Y:S01]  /*0980*/  ISETP.GT.U32.AND P1, PT, R16.reuse, R4.reuse, PT ;  /* 0x000000041000720c */ /* 0x0c0fe20003f24070 */
[--C-:B-1----:R-:W-:Y:S01]  /*0990*/  IMAD.X R18, RZ, RZ, R42.reuse, P5 ;  /* 0x000000ffff127224 */ /* 0x102fe200028e062a */
[-C--:B------:R-:W-:Y:S01]  /*09a0*/  ISETP.GT.U32.AND P6, PT, R16, R55.reuse, PT ;  /* 0x000000371000720c */ /* 0x080fe20003fc4070 */
[----:B------:R-:W-:Y:S01]  /*09b0*/  IMAD.X R16, RZ, RZ, R42, P3 ;  /* 0x000000ffff107224 */ /* 0x000fe200018e062a */
[C---:B------:R-:W-:Y:S01]  /*09c0*/  ISETP.GT.U32.AND P3, PT, R17.reuse, R4, PT ;  /* 0x000000041100720c */ /* 0x040fe20003f64070 */
[----:B--2---:R-:W0:Y:S04]  /*09d0*/  LDSM.16.M88.4 R8, [R38+0xa00] ;  /* 0x000a00002608783b */ /* 0x004e280000000200 */
[----:B------:R-:W-:Y:S01]  /*09e0*/  BAR.SYNC.DEFER_BLOCKING 0x0 ;  /* 0x0000000000007b1d */ /* 0x000fe20000010000 */
[----:B------:R-:W-:Y:S01]  /*09f0*/  ISETP.GT.U32.AND P5, PT, R17, R55, PT ;  /* 0x000000371100720c */ /* 0x000fe20003fa4070 */
[----:B------:R-:W-:Y:S01]  /*0a00*/  UIADD3.X UR5, URZ, UR5, URZ, UP0, !UPT ;  /* 0x000000053f057290 */ /* 0x000fe200087fe43f */
[----:B------:R-:W-:-:S02]  /*0a10*/  ISETP.GT.U32.AND.EX P2, PT, R16, RZ, PT, P2 ;  /* 0x000000ff1000720c */ /* 0x000fc40003f44120 */
[----:B------:R-:W-:Y:S02]  /*0a20*/  ISETP.GT.U32.AND.EX P0, PT, R16, RZ, PT, P0 ;  /* 0x000000ff1000720c */ /* 0x000fe40003f04100 */
[C---:B------:R-:W-:Y:S02]  /*0a30*/  ISETP.GT.U32.AND.EX P1, PT, R18.reuse, RZ, PT, P1 ;  /* 0x000000ff1200720c */ /* 0x040fe40003f24110 */
[----:B------:R-:W-:Y:S01]  /*0a40*/  ISETP.GT.U32.AND.EX P6, PT, R18, RZ, PT, P6 ;  /* 0x000000ff1200720c */ /* 0x000fe20003fc4160 */
[C---:B----4-:R-:W-:Y:S08]  /*0a50*/  HMMA.16816.F32.BF16 R24, R28.reuse, R34, RZ ;  /* 0x000000221c18723c */ /* 0x050ff000000418ff */
[C---:B------:R-:W-:Y:S08]  /*0a60*/  HMMA.16816.F32.BF16 R32, R28.reuse, R32, RZ ;  /* 0x000000201c20723c */ /* 0x040ff000000418ff */
[----:B0-----:R-:W-:Y:S07]  /*0a70*/  HMMA.16816.F32.BF16 R16, R28, R8, RZ ;  /* 0x000000081c10723c */ /* 0x001fee00000418ff */
[----:B------:R-:W-:-:S04]  /*0a80*/  IADD3.X R8, RZ, R42, RZ, P4, !PT ;  /* 0x0000002aff087210 */ /* 0x000fc800027fe4ff */
[C---:B------:R-:W-:Y:S02]  /*0a90*/  ISETP.GT.U32.AND.EX P3, PT, R8.reuse, RZ, PT, P3 ;  /* 0x000000ff0800720c */ /* 0x040fe40003f64130 */
[----:B------:R-:W-:Y:S02]  /*0aa0*/  ISETP.GT.U32.AND.EX P5, PT, R8, RZ, PT, P5 ;  /* 0x000000ff0800720c */ /* 0x000fe40003fa4150 */
[----:B------:R-:W-:Y:S01]  /*0ab0*/  HMMA.16816.F32.BF16 R8, R28, R10, RZ ;  /* 0x0000000a1c08723c */ /* 0x000fe200000418ff */
[----:B------:R-:W-:-:S06]  /*0ac0*/  FMUL R33, R33, c[0x0][0x188] ;  /* 0x0000620021217a20 */ /* 0x000fcc0000400000 */
[----:B------:R-:W-:Y:S02]  /*0ad0*/  IADD3 R29, P4, R40, 0x18, RZ ;  /* 0x00000018281d7810 */ /* 0x000fe40007f9e0ff */
[----:B------:R-:W-:Y:S02]  /*0ae0*/  FMUL R18, R18, c[0x0][0x188] ;  /* 0x0000620012127a20 */ /* 0x000fe40000400000 */
[----:B------:R-:W-:Y:S02]  /*0af0*/  FMUL R19, R19, c[0x0][0x188] ;  /* 0x0000620013137a20 */ /* 0x000fe40000400000 */
[----:B------:R-:W-:Y:S01]  /*0b00*/  FMUL R17, R17, c[0x0][0x188] ;  /* 0x0000620011117a20 */ /* 0x000fe20000400000 */
[----:B------:R-:W-:Y:S01]  /*0b10*/  FSEL R28, R18, -INF , !P0 ;  /* 0xff800000121c7808 */ /* 0x000fe20004000000 */
[----:B------:R-:W-:Y:S01]  /*0b20*/  IMAD.X R18, RZ, RZ, R42, P4 ;  /* 0x000000ffff127224 */ /* 0x000fe200020e062a */
[C---:B------:R-:W-:Y:S02]  /*0b30*/  ISETP.GT.U32.AND P0, PT, R29.reuse, R4, PT ;  /* 0x000000041d00720c */ /* 0x040fe40003f04070 */
[----:B------:R-:W-:-:S02]  /*0b40*/  ISETP.GT.U32.AND P4, PT, R29, R55, PT ;  /* 0x000000371d00720c */ /* 0x000fc40003f84070 */
[C---:B------:R-:W-:Y:S02]  /*0b50*/  ISETP.GT.U32.AND.EX P0, PT, R18.reuse, RZ, PT, P0 ;  /* 0x000000ff1200720c */ /* 0x040fe40003f04100 */
[----:B------:R-:W-:Y:S01]  /*0b60*/  ISETP.GT.U32.AND.EX P4, PT, R18, RZ, PT, P4 ;  /* 0x000000ff1200720c */ /* 0x000fe20003f84140 */
[----:B------:R-:W-:Y:S01]  /*0b70*/  FMUL R18, R27, c[0x0][0x188] ;  /* 0x000062001b127a20 */ /* 0x000fe20000400000 */
[----:B------:R-:W-:Y:S01]  /*0b80*/  FSEL R29, R19, -INF , !P6 ;  /* 0xff800000131d7808 */ /* 0x000fe20007000000 */
[----:B------:R-:W-:Y:S01]  /*0b90*/  FMUL R30, R10, c[0x0][0x188] ;  /* 0x000062000a1e7a20 */ /* 0x000fe20000400000 */
[----:B------:R-:W-:Y:S01]  /*0ba0*/  IADD3 R19, P6, R40, 0x8, RZ ;  /* 0x0000000828137810 */ /* 0x000fe20007fde0ff */
[----:B------:R-:W-:Y:S01]  /*0bb0*/  FMUL R10, R32, c[0x0][0x188] ;  /* 0x00006200200a7a20 */ /* 0x000fe20000400000 */
[----:B------:R-:W-:Y:S01]  /*0bc0*/  FSEL R18, R18, -INF , !P5 ;  /* 0xff80000012127808 */ /* 0x000fe20006800000 */
[----:B------:R-:W-:Y:S01]  /*0bd0*/  FMUL R27, R35, c[0x0][0x188] ;  /* 0x00006200231b7a20 */ /* 0x000fe20000400000 */
[-C--:B------:R-:W-:Y:S01]  /*0be0*/  ISETP.GT.U32.AND P5, PT, R19, R4.reuse, PT ;  /* 0x000000041300720c */ /* 0x080fe20003fa4070 */
[----:B------:R-:W-:Y:S01]  /*0bf0*/  IMAD.X R19, RZ, RZ, R42, P6 ;  /* 0x000000ffff137224 */ /* 0x000fe200030e062a */
[----:B------:R-:W-:Y:S01]  /*0c00*/  ISETP.GT.U32.AND P6, PT, R40, R4, PT ;  /* 0x000000042800720c */ /* 0x000fe20003fc4070 */
[----:B------:R-:W-:Y:S01]  /*0c10*/  FMUL R8, R8, c[0x0][0x188] ;  /* 0x0000620008087a20 */ /* 0x000fe20000400000 */
[----:B------:R-:W-:Y:S01]  /*0c20*/  FSEL R30, R30, -INF , !P4 ;  /* 0xff8000001e1e7808 */ /* 0x000fe20006000000 */
[----:B------:R-:W-:Y:S01]  /*0c30*/  FMUL R9, R9, c[0x0][0x188] ;  /* 0x0000620009097a20 */ /* 0x000fe20000400000 */
[----:B------:R-:W-:Y:S01]  /*0c40*/  ISETP.GT.U32.AND.EX P5, PT, R19, RZ, PT, P5 ;  /* 0x000000ff1300720c */ /* 0x000fe20003fa4150 */
[----:B------:R-:W-:Y:S01]  /*0c50*/  FMUL R19, R26, c[0x0][0x188] ;  /* 0x000062001a137a20 */ /* 0x000fe20000400000 */
[----:B------:R-:W-:Y:S01]  /*0c60*/  ISETP.GT.U32.AND.EX P6, PT, R42, RZ, PT, P6 ;  /* 0x000000ff2a00720c */ /* 0x000fe20003fc4160 */
[----:B------:R-:W-:Y:S01]  /*0c70*/  FMUL R26, R34, c[0x0][0x188] ;  /* 0x00006200221a7a20 */ /* 0x000fe20000400000 */
[----:B------:R-:W-:-:S02]  /*0c80*/  ISETP.GT.U32.AND P4, PT, R40, R55, PT ;  /* 0x000000372800720c */ /* 0x000fc40003f84070 */
[----:B------:R-:W-:Y:S02]  /*0c90*/  FSEL R10, R10, -INF , !P6 ;  /* 0xff8000000a0a7808 */ /* 0x000fe40007000000 */
[----:B------:R-:W-:Y:S02]  /*0ca0*/  FSEL R19, R19, -INF , !P6 ;  /* 0xff80000013137808 */ /* 0x000fe40007000000 */
[----:B------:R-:W-:Y:S02]  /*0cb0*/  ISETP.GE.U32.AND P6, PT, R40, R55, PT ;  /* 0x000000372800720c */ /* 0x000fe40003fc6070 */
[C---:B------:R-:W-:Y:S02]  /*0cc0*/  ISETP.GT.U32.AND.EX P4, PT, R42.reuse, RZ, PT, P4 ;  /* 0x000000ff2a00720c */ /* 0x040fe40003f84140 */
[----:B------:R-:W-:Y:S02]  /*0cd0*/  ISETP.GE.U32.AND.EX P6, PT, R42, RZ, PT, P6 ;  /* 0x000000ff2a00720c */ /* 0x000fe40003fc6160 */
[----:B------:R-:W-:-:S02]  /*0ce0*/  FSEL R26, R26, -INF , !P4 ;  /* 0xff8000001a1a7808 */ /* 0x000fc40006000000 */
[----:B------:R-:W-:Y:S02]  /*0cf0*/  FSEL R27, R27, -INF , !P6 ;  /* 0xff8000001b1b7808 */ /* 0x000fe40007000000 */
[----:B------:R-:W-:Y:S02]  /*0d00*/  ISETP.GE.U32.AND P4, PT, R40, R4, PT ;  /* 0x000000042800720c */ /* 0x000fe40003f86070 */
[----:B------:R-:W-:Y:S02]  /*0d10*/  FMNMX R32, R26, R27, !PT ;  /* 0x0000001b1a207209 */ /* 0x000fe40007800000 */
[----:B------:R-:W-:Y:S02]  /*0d20*/  IADD3 R40, P6, R40, 0x19, RZ ;  /* 0x0000001928287810 */ /* 0x000fe40007fde0ff */
[----:B------:R-:W-:Y:S02]  /*0d30*/  FMNMX R31, R19, R32, !PT ;  /* 0x00000020131f7209 */ /* 0x000fe40007800000 */
[----:B------:R-:W-:-:S02]  /*0d40*/  ISETP.GE.U32.AND.EX P4, PT, R42, RZ, PT, P4 ;  /* 0x000000ff2a00720c */ /* 0x000fc40003f86140 */
[----:B------:R-:W-:Y:S02]  /*0d50*/  FMNMX R31, R18, R31, !PT ;  /* 0x0000001f121f7209 */ /* 0x000fe40007800000 */
[----:B------:R-:W-:Y:S02]  /*0d60*/  IADD3.X R42, RZ, R42, RZ, P6, !PT ;  /* 0x0000002aff2a7210 */ /* 0x000fe400037fe4ff */
[----:B------:R-:W-:Y:S02]  /*0d70*/  ISETP.GT.U32.AND P6, PT, R40, R55, PT ;  /* 0x000000372800720c */ /* 0x000fe40003fc4070 */
[----:B------:R-:W-:Y:S01]  /*0d80*/  FMNMX R32, R28, R31, !PT ;  /* 0x0000001f1c207209 */ /* 0x000fe20007800000 */
[----:B------:R-:W-:Y:S01]  /*0d90*/  FMUL R31, R11, c[0x0][0x188] ;  /* 0x000062000b1f7a20 */ /* 0x000fe20000400000 */
[----:B------:R-:W-:Y:S01]  /*0da0*/  FSEL R34, R33, -INF , !P4 ;  /* 0xff80000021227808 */ /* 0x000fe20006000000 */
[----:B------:R-:W-:Y:S01]  /*0db0*/  FMUL R11, R24, c[0x0][0x188] ;  /* 0x00006200180b7a20 */ /* 0x000fe20000400000 */
[----:B------:R-:W-:Y:S01]  /*0dc0*/  ISETP.GT.U32.AND.EX P6, PT, R42, RZ, PT, P6 ;  /* 0x000000ff2a00720c */ /* 0x000fe20003fc4160 */
[----:B------:R-:W-:Y:S01]  /*0dd0*/  FMUL R24, R25, c[0x0][0x188] ;  /* 0x0000620019187a20 */ /* 0x000fe20000400000 */
[----:B------:R-:W-:-:S02]  /*0de0*/  FMNMX R33, R29, R32, !PT ;  /* 0x000000201d217209 */ /* 0x000fc40007800000 */
[----:B------:R-:W-:Y:S02]  /*0df0*/  FSEL R31, R31, -INF , !P6 ;  /* 0xff8000001f1f7808 */ /* 0x000fe40007000000 */
[----:B------:R-:W-:Y:S02]  /*0e00*/  FMNMX R32, R30, R33, !PT ;  /* 0x000000211e207209 */ /* 0x000fe40007800000 */
[----:B------:R-:W-:Y:S02]  /*0e10*/  FSEL R11, R11, -INF , !P5 ;  /* 0xff8000000b0b7808 */ /* 0x000fe40006800000 */
[----:B------:R-:W-:Y:S02]  /*0e20*/  FMNMX R25, R31, R32, !PT ;  /* 0x000000201f197209 */ /* 0x000fe40007800000 */
[----:B------:R-:W-:Y:S02]  /*0e30*/  FMNMX R32, R10, R34, !PT ;  /* 0x000000220a207209 */ /* 0x000fe40007800000 */
[----:B------:R-:W-:Y:S01]  /*0e40*/  ISETP.GT.U32.AND P4, PT, R40, R4, PT ;  /* 0x000000042800720c */ /* 0x000fe20003f84070 */
[----:B------:R-:W-:Y:S01]  /*0e50*/  FMUL R40, R16, c[0x0][0x188] ;  /* 0x0000620010287a20 */ /* 0x000fe20000400000 */
[----:B------:R-:W-:Y:S01]  /*0e60*/  FSEL R24, R24, -INF , !P3 ;  /* 0xff80000018187808 */ /* 0x000fe20005800000 */
[----:B------:R-:W0:Y:S01]  /*0e70*/  SHFL.BFLY PT, R16, R25, 0x2, 0x1f ;  /* 0x0c401f0019107f89 */ /* 0x000e2200000e0000 */
[----:B------:R-:W-:-:S02]  /*0e80*/  FMNMX R33, R11, R32, !PT ;  /* 0x000000200b217209 */ /* 0x000fc40007800000 */
[----:B------:R-:W-:Y:S02]  /*0e90*/  FSEL R40, R40, -INF , !P2 ;  /* 0xff80000028287808 */ /* 0x000fe40005000000 */
[----:B------:R-:W-:Y:S02]  /*0ea0*/  FMNMX R33, R24, R33, !PT ;  /* 0x0000002118217209 */ /* 0x000fe40007800000 */
[----:B------:R-:W-:Y:S02]  /*0eb0*/  ISETP.GT.U32.AND.EX P4, PT, R42, RZ, PT, P4 ;  /* 0x000000ff2a00720c */ /* 0x000fe40003f84140 */
[----:B------:R-:W-:Y:S02]  /*0ec0*/  FSEL R42, R17, -INF , !P1 ;  /* 0xff800000112a7808 */ /* 0x000fe40004800000 */
[----:B------:R-:W-:-:S04]  /*0ed0*/  FMNMX R33, R40, R33, !PT ;  /* 0x0000002128217209 */ /* 0x000fc80007800000 */
[----:B------:R-:W-:Y:S02]  /*0ee0*/  FMNMX R33, R42, R33, !PT ;  /* 0x000000212a217209 */ /* 0x000fe40007800000 */
[----:B0-----:R-:W-:-:S05]  /*0ef0*/  FMNMX R25, R25, R16, !PT ;  /* 0x0000001019197209 */ /* 0x001fca0007800000 */
[----:B------:R-:W0:Y:S02]  /*0f00*/  SHFL.BFLY PT, R16, R25, 0x1, 0x1f ;  /* 0x0c201f0019107f89 */ /* 0x000e2400000e0000 */
[----:B0-----:R-:W-:Y:S02]  /*0f10*/  FMNMX R16, R25, R16, !PT ;  /* 0x0000001019107209 */ /* 0x001fe40007800000 */
[----:B---3--:R0:W-:Y:S02]  /*0f20*/  STS.U16 [R0+0x800], R45 ;  /* 0x0008002d00007388 */ /* 0x0081e40000000400 */
[----:B0-----:R-:W-:Y:S02]  /*0f30*/  FSEL R45, R9, -INF , !P4 ;  /* 0xff800000092d7808 */ /* 0x001fe40006000000 */
[----:B-----5:R0:W-:Y:S02]  /*0f40*/  STS.U16 [R0+0xa00], R44 ;  /* 0x000a002c00007388 */ /* 0x0201e40000000400 */
[----:B0-----:R-:W-:-:S02]  /*0f50*/  FSEL R44, R8, -INF , !P0 ;  /* 0xff800000082c7808 */ /* 0x001fc40004000000 */
[----:B------:R-:W-:Y:S01]  /*0f60*/  BAR.SYNC.DEFER_BLOCKING 0x0 ;  /* 0x0000000000007b1d */ /* 0x000fe20000010000 */
[----:B------:R-:W-:Y:S02]  /*0f70*/  ISETP.LE.U32.AND P0, PT, R57, UR4, PT ;  /* 0x0000000439007c0c */ /* 0x000fe4000bf03070 */
[----:B------:R-:W-:Y:S02]  /*0f80*/  FMNMX R8, R44, R33, !PT ;  /* 0x000000212c087209 */ /* 0x000fe40007800000 */
[----:B------:R-:W-:Y:S02]  /*0f90*/  FMNMX R33, R16, R43, !PT ;  /* 0x0000002b10217209 */ /* 0x000fe40007800000 */
[----:B------:R-:W-:-:S03]  /*0fa0*/  FMNMX R32, R45, R8, !PT ;  /* 0x000000082d207209 */ /* 0x000fc60007800000 */
[--C-:B------:R-:W-:Y:S02]  /*0fb0*/  FADD R26, R26, -R33.reuse ;  /* 0x800000211a1a7221 */ /* 0x100fe40000000000 */
[----:B------:R-:W0:Y:S01]  /*0fc0*/  SHFL.BFLY PT, R9, R32, 0x2, 0x1f ;  /* 0x0c401f0020097f89 */ /* 0x000e2200000e0000 */
[--C-:B------:R-:W-:Y:S02]  /*0fd0*/  FADD R27, R27, -R33.reuse ;  /* 0x800000211b1b7221 */ /* 0x100fe40000000000 */
[----:B------:R-:W-:Y:S02]  /*0fe0*/  FMUL R17, R26, 1.4426950216293334961 ;  /* 0x3fb8aa3b1a117820 */ /* 0x000fe40000400000 */
[----:B------:R-:W-:Y:S02]  /*0ff0*/  FMUL R26, R27, 1.4426950216293334961 ;  /* 0x3fb8aa3b1b1a7820 */ /* 0x000fe40000400000 */
[--C-:B------:R-:W-:Y:S02]  /*1000*/  FADD R19, R19, -R33.reuse ;  /* 0x8000002113137221 */ /* 0x100fe40000000000 */
[----:B------:R-:W-:Y:S01]  /*1010*/  FADD R18, R18, -R33 ;  /* 0x8000002112127221 */ /* 0x000fe20000000000 */
[----:B------:R-:W-:Y:S01]  /*1020*/  MUFU.EX2 R17, R17 ;  /* 0x0000001100117308 */ /* 0x000fe20000000800 */
[----:B------:R-:W-:-:S02]  /*1030*/  FMUL R19, R19, 1.4426950216293334961 ;  /* 0x3fb8aa3b13137820 */ /* 0x000fc40000400000 */
[--C-:B------:R-:W-:Y:S02]  /*1040*/  FADD R28, R28, -R33.reuse ;  /* 0x800000211c1c7221 */ /* 0x100fe40000000000 */
[--C-:B------:R-:W-:Y:S02]  /*1050*/  FADD R29, R29, -R33.reuse ;  /* 0x800000211d1d7221 */ /* 0x100fe40000000000 */
[--C-:B------:R-:W-:Y:S01]  /*1060*/  FADD R30, R30, -R33.reuse ;  /* 0x800000211e1e7221 */ /* 0x100fe20000000000 */
[----:B------:R-:W1:Y:S01]  /*1070*/  MUFU.EX2 R26, R26 ;  /* 0x0000001a001a7308 */ /* 0x000e620000000800 */
[----:B------:R-:W-:Y:S01]  /*1080*/  FADD R31, R31, -R33 ;  /* 0x800000211f1f7221 */ /* 0x000fe20000000000 */
[----:B0-----:R-:W-:-:S06]  /*1090*/  FMNMX R8, R32, R9, !PT ;  /* 0x0000000920087209 */ /* 0x001fcc0007800000 */
[----:B------:R-:W0:Y:S01]  /*10a0*/  MUFU.EX2 R19, R19 ;  /* 0x0000001300137308 */ /* 0x000e220000000800 */
[----:B------:R-:W2:Y:S02]  /*10b0*/  SHFL.BFLY PT, R9, R8, 0x1, 0x1f ;  /* 0x0c201f0008097f89 */ /* 0x000ea400000e0000 */
[----:B--2---:R-:W-:Y:S01]  /*10c0*/  FMNMX R16, R8, R9, !PT ;  /* 0x0000000908107209 */ /* 0x004fe20007800000 */
[----:B------:R-:W-:Y:S02]  /*10d0*/  FMUL R8, R18, 1.4426950216293334961 ;  /* 0x3fb8aa3b12087820 */ /* 0x000fe40000400000 */
[----:B-1----:R-:W-:Y:S01]  /*10e0*/  FADD R18, R17, R26 ;  /* 0x0000001a11127221 */ /* 0x002fe20000000000 */
[----:B------:R-:W-:Y:S02]  /*10f0*/  FMNMX R32, R16, R41, !PT ;  /* 0x0000002910207209 */ /* 0x000fe40007800000 */
[----:B------:R-:W-:Y:S01]  /*1100*/  F2FP.BF16.PACK_AB R17, R26, R17 ;  /* 0x000000111a11723e */ /* 0x000fe200000010ff */
[----:B------:R-:W1:Y:S01]  /*1110*/  MUFU.EX2 R8, R8 ;  /* 0x0000000800087308 */ /* 0x000e620000000800 */
[----:B0-----:R-:W-:-:S02]  /*1120*/  FADD R25, R19, R18 ;  /* 0x0000001213197221 */ /* 0x001fc40000000000 */
[--C-:B------:R-:W-:Y:S02]  /*1130*/  FADD R34, R34, -R32.reuse ;  /* 0x8000002022227221 */ /* 0x100fe40000000000 */
[----:B------:R-:W-:Y:S02]  /*1140*/  FADD R10, R10, -R32 ;  /* 0x800000200a0a7221 */ /* 0x000fe40000000000 */
[----:B------:R-:W-:Y:S02]  /*1150*/  FADD R18, -R33, R43 ;  /* 0x0000002b21127221 */ /* 0x000fe40000000100 */
[----:B------:R-:W-:Y:S02]  /*1160*/  FMUL R9, R34, 1.4426950216293334961 ;  /* 0x3fb8aa3b22097820 */ /* 0x000fe40000400000 */
[----:B------:R-:W-:Y:S02]  /*1170*/  FMUL R10, R10, 1.4426950216293334961 ;  /* 0x3fb8aa3b0a0a7820 */ /* 0x000fe40000400000 */
[----:B------:R-:W-:-:S02]  /*1180*/  FMUL R34, R18, 1.4426950216293334961 ;  /* 0x3fb8aa3b12227820 */ /* 0x000fc40000400000 */
[----:B------:R-:W-:Y:S01]  /*1190*/  MUFU.EX2 R16, R10 ;  /* 0x0000000a00107308 */ /* 0x000fe20000000800 */
[C---:B-1----:R-:W-:Y:S01]  /*11a0*/  FADD R43, R8.reuse, R25 ;  /* 0x00000019082b7221 */ /* 0x042fe20000000000 */
[----:B------:R-:W-:Y:S01]  /*11b0*/  F2FP.BF16.PACK_AB R19, R8, R19 ;  /* 0x000000130813723e */ /* 0x000fe200000010ff */
[----:B------:R-:W-:Y:S02]  /*11c0*/  FADD R25, -R32, R41 ;  /* 0x0000002920197221 */ /* 0x000fe40000000100 */
[--C-:B------:R-:W-:Y:S02]  /*11d0*/  FADD R11, R11, -R32.reuse ;  /* 0x800000200b0b7221 */ /* 0x100fe40000000000 */
[----:B------:R-:W-:Y:S01]  /*11e0*/  FMUL R25, R25, 1.4426950216293334961 ;  /* 0x3fb8aa3b19197820 */ /* 0x000fe20000400000 */
[----:B------:R-:W0:Y:S01]  /*11f0*/  MUFU.EX2 R9, R9 ;  /* 0x0000000900097308 */ /* 0x000e220000000800 */
[----:B------:R-:W-:Y:S02]  /*1200*/  FADD R24, R24, -R32 ;  /* 0x8000002018187221 */ /* 0x000fe40000000000 */
[----:B------:R-:W-:-:S02]  /*1210*/  FMUL R18, R11, 1.4426950216293334961 ;  /* 0x3fb8aa3b0b127820 */ /* 0x000fc40000400000 */
[----:B------:R-:W-:Y:S02]  /*1220*/  FMUL R41, R24, 1.4426950216293334961 ;  /* 0x3fb8aa3b18297820 */ /* 0x000fe40000400000 */
[--C-:B------:R-:W-:Y:S01]  /*1230*/  FADD R40, R40, -R32.reuse ;  /* 0x8000002028287221 */ /* 0x100fe20000000000 */
[----:B------:R-:W1:Y:S01]  /*1240*/  MUFU.EX2 R34, R34 ;  /* 0x0000002200227308 */ /* 0x000e620000000800 */
[--C-:B------:R-:W-:Y:S02]  /*1250*/  FADD R42, R42, -R32.reuse ;  /* 0x800000202a2a7221 */ /* 0x100fe40000000000 */
[--C-:B------:R-:W-:Y:S02]  /*1260*/  FADD R44, R44, -R32.reuse ;  /* 0x800000202c2c7221 */ /* 0x100fe40000000000 */
[----:B------:R-:W-:-:S03]  /*1270*/  FADD R45, R45, -R32 ;  /* 0x800000202d2d7221 */ /* 0x000fc60000000000 */
[----:B------:R-:W2:Y:S01]  /*1280*/  MUFU.EX2 R35, R25 ;  /* 0x0000001900237308 */ /* 0x000ea20000000800 */
[----:B0-----:R-:W-:Y:S01]  /*1290*/  FADD R48, R16, R9 ;  /* 0x0000000910307221 */ /* 0x001fe20000000000 */
[----:B------:R-:W-:Y:S02]  /*12a0*/  F2FP.BF16.PACK_AB R16, R9, R16 ;  /* 0x000000100910723e */ /* 0x000fe400000010ff */
[----:B------:R-:W0:Y:S01]  /*12b0*/  LDSM.16.M88.4 R8, [R6+0x800] ;  /* 0x000800000608783b */ /* 0x000e220000000200 */
[----:B-1----:R-:W-:-:S03]  /*12c0*/  FMUL R26, R34, R22 ;  /* 0x00000016221a7220 */ /* 0x002fc60000400000 */
[----:B------:R-:W1:Y:S01]  /*12d0*/  MUFU.EX2 R18, R18 ;  /* 0x0000001200127308 */ /* 0x000e620000000800 */
[C---:B------:R-:W-:Y:S02]  /*12e0*/  FMUL R27, R34.reuse, R23 ;  /* 0x00000017221b7220 */ /* 0x040fe40000400000 */
[C---:B------:R-:W-:Y:S02]  /*12f0*/  FMUL R14, R34.reuse, R14 ;  /* 0x0000000e220e7220 */ /* 0x040fe40000400000 */
[----:B------:R-:W-:Y:S02]  /*1300*/  FMUL R15, R34, R15 ;  /* 0x0000000f220f7220 */ /* 0x000fe40000400000 */
[C---:B--2---:R-:W-:Y:S01]  /*1310*/  FMUL R24, R35.reuse, R20 ;  /* 0x0000001423187220 */ /* 0x044fe20000400000 */
[----:B------:R-:W2:Y:S01]  /*1320*/  MUFU.EX2 R41, R41 ;  /* 0x0000002900297308 */ /* 0x000ea20000000800 */
[C---:B------:R-:W-:Y:S02]  /*1330*/  FMUL R25, R35.reuse, R21 ;  /* 0x0000001523197220 */ /* 0x040fe40000400000 */
[----:B------:R-:W3:Y:S01]  /*1340*/  LDSM.16.M88.4 R20, [R6+0xa00] ;  /* 0x000a00000614783b */ /* 0x000ee20000000200 */
[----:B------:R-:W-:-:S02]  /*1350*/  FMUL R12, R35, R12 ;  /* 0x0000000c230c7220 */ /* 0x000fc40000400000 */
[----:B------:R-:W-:Y:S02]  /*1360*/  FMUL R13, R35, R13 ;  /* 0x0000000d230d7220 */ /* 0x000fe40000400000 */
[----:B-1----:R-:W-:Y:S01]  /*1370*/  FADD R48, R18, R48 ;  /* 0x0000003012307221 */ /* 0x002fe20000000000 */
[----:B--2---:R-:W-:-:S03]  /*1380*/  F2FP.BF16.PACK_AB R18, R41, R18 ;  /* 0x000000122912723e */ /* 0x004fc600000010ff */
[----:B------:R-:W-:-:S04]  /*1390*/  FADD R41, R41, R48 ;  /* 0x0000003029297221 */ /* 0x000fc80000000000 */
[----:B0-----:R-:W-:Y:S07]  /*13a0*/  HMMA.16816.F32.BF16 R12, R16, R8, R12 ;  /* 0x00000008100c723c */ /* 0x001fee000004180c */
[----:B------:R-:W-:-:S06]  /*13b0*/  FMUL R9, R42, 1.4426950216293334961 ;  /* 0x3fb8aa3b2a097820 */ /* 0x000fcc0000400000 */
[----:B------:R-:W-:Y:S01]  /*13c0*/  MUFU.EX2 R9, R9 ;  /* 0x0000000900097308 */ /* 0x000fe20000000800 */
[----:B---3--:R-:W-:Y:S07]  /*13d0*/  HMMA.16816.F32.BF16 R16, R16, R20, R24 ;  /* 0x000000141010723c */ /* 0x008fee0000041818 */
[----:B------:R-:W-:Y:S02]  /*13e0*/  FMUL R20, R28, 1.4426950216293334961 ;  /* 0x3fb8aa3b1c147820 */ /* 0x000fe40000400000 */
[----:B------:R-:W-:-:S02]  /*13f0*/  FMUL R25, R29, 1.4426950216293334961 ;  /* 0x3fb8aa3b1d197820 */ /* 0x000fc40000400000 */
[----:B------:R-:W-:Y:S02]  /*1400*/  FMUL R27, R30, 1.4426950216293334961 ;  /* 0x3fb8aa3b1e1b7820 */ /* 0x000fe40000400000 */
[----:B------:R-:W0:Y:S01]  /*1410*/  MUFU.EX2 R20, R20 ;  /* 0x0000001400147308 */ /* 0x000e220000000800 */
[----:B------:R-:W-:Y:S02]  /*1420*/  FMUL R24, R40, 1.4426950216293334961 ;  /* 0x3fb8aa3b28187820 */ /* 0x000fe40000400000 */
[----:B------:R-:W-:Y:S02]  /*1430*/  FMUL R26, R44, 1.4426950216293334961 ;  /* 0x3fb8aa3b2c1a7820 */ /* 0x000fe40000400000 */
[----:B------:R-:W-:Y:S02]  /*1440*/  FMUL R28, R31, 1.4426950216293334961 ;  /* 0x3fb8aa3b1f1c7820 */ /* 0x000fe40000400000 */
[----:B------:R-:W-:Y:S01]  /*1450*/  FMUL R21, R45, 1.4426950216293334961 ;  /* 0x3fb8aa3b2d157820 */ /* 0x000fe20000400000 */
[----:B------:R-:W1:Y:S08]  /*1460*/  MUFU.EX2 R25, R25 ;  /* 0x0000001900197308 */ /* 0x000e700000000800 */
[----:B------:R-:W2:Y:S01]  /*1470*/  MUFU.EX2 R27, R27 ;  /* 0x0000001b001b7308 */ /* 0x000ea20000000800 */
[----:B0-----:R-:W-:-:S02]  /*1480*/  FADD R8, R20, R43 ;  /* 0x0000002b14087221 */ /* 0x001fc40000000000 */
[----:B------:R-:W-:-:S05]  /*1490*/  IMAD.MOV.U32 R43, RZ, RZ, R33 ;  /* 0x000000ffff2b7224 */ /* 0x000fca00078e0021 */
[----:B------:R-:W0:Y:S01]  /*14a0*/  MUFU.EX2 R24, R24 ;  /* 0x0000001800187308 */ /* 0x000e220000000800 */
[C---:B-1----:R-:W-:Y:S01]  /*14b0*/  FADD R8, R25.reuse, R8 ;  /* 0x0000000819087221 */ /* 0x042fe20000000000 */
[----:B------:R-:W-:-:S06]  /*14c0*/  F2FP.BF16.PACK_AB R25, R25, R20 ;  /* 0x000000141919723e */ /* 0x000fcc00000010ff */
[----:B------:R-:W1:Y:S01]  /*14d0*/  MUFU.EX2 R26, R26 ;  /* 0x0000001a001a7308 */ /* 0x000e620000000800 */
[----:B--2---:R-:W-:-:S07]  /*14e0*/  FADD R29, R27, R8 ;  /* 0x000000081b1d7221 */ /* 0x004fce0000000000 */
[----:B------:R-:W2:Y:S01]  /*14f0*/  MUFU.EX2 R28, R28 ;  /* 0x0000001c001c7308 */ /* 0x000ea20000000800 */
[----:B0-----:R-:W-:Y:S01]  /*1500*/  FADD R8, R24, R41 ;  /* 0x0000002918087221 */ /* 0x001fe20000000000 */
[C---:B------:R-:W-:Y:S02]  /*1510*/  F2FP.BF16.PACK_AB R24, R9.reuse, R24 ;  /* 0x000000180918723e */ /* 0x040fe400000010ff */
[----:B------:R-:W-:Y:S01]  /*1520*/  MOV R41, R32 ;  /* 0x0000002000297202 */ /* 0x000fe20000000f00 */
[----:B------:R-:W-:-:S03]  /*1530*/  FADD R31, R9, R8 ;  /* 0x00000008091f7221 */ /* 0x000fc60000000000 */
[----:B------:R-:W0:Y:S01]  /*1540*/  MUFU.EX2 R21, R21 ;  /* 0x0000001500157308 */ /* 0x000e220000000800 */
[----:B-1----:R-:W-:Y:S02]  /*1550*/  FADD R30, R26, R31 ;  /* 0x0000001f1a1e7221 */ /* 0x002fe40000000000 */
[C---:B--2---:R-:W-:Y:S01]  /*1560*/  FADD R29, R28.reuse, R29 ;  /* 0x0000001d1c1d7221 */ /* 0x044fe20000000000 */
[----:B------:R-:W-:-:S04]  /*1570*/  F2FP.BF16.PACK_AB R27, R28, R27 ;  /* 0x0000001b1c1b723e */ /* 0x000fc800000010ff */
[----:B------:R-:W1:Y:S01]  /*1580*/  SHFL.BFLY PT, R40, R29, 0x2, 0x1f ;  /* 0x0c401f001d287f89 */ /* 0x000e6200000e0000 */
[C---:B0-----:R-:W-:Y:S01]  /*1590*/  FADD R30, R21.reuse, R30 ;  /* 0x0000001e151e7221 */ /* 0x041fe20000000000 */
[----:B------:R-:W-:-:S04]  /*15a0*/  F2FP.BF16.PACK_AB R26, R21, R26 ;  /* 0x0000001a151a723e */ /* 0x000fc800000010ff */
[----:B------:R-:W0:Y:S03]  /*15b0*/  SHFL.BFLY PT, R31, R30, 0x2, 0x1f ;  /* 0x0c401f001e1f7f89 */ /* 0x000e2600000e0000 */
[C---:B------:R-:W-:Y:S08]  /*15c0*/  HMMA.16816.F32.BF16 R12, R24.reuse, R10, R12 ;  /* 0x0000000a180c723c */ /* 0x040ff0000004180c */
[----:B------:R-:W-:Y:S01]  /*15d0*/  HMMA.16816.F32.BF16 R20, R24, R22, R16 ;  /* 0x000000161814723c */ /* 0x000fe20000041810 */
[----:B-1----:R-:W-:-:S06]  /*15e0*/  FADD R8, R29, R40 ;  /* 0x000000281d087221 */ /* 0x002fcc0000000000 */
[----:B------:R-:W-:Y:S02]  /*15f0*/  IMAD.U32 R17, RZ, RZ, UR5 ;  /* 0x00000005ff117e24 */ /* 0x000fe4000f8e00ff */
[----:B------:R-:W-:Y:S01]  /*1600*/  IMAD.MOV.U32 R16, RZ, RZ, 0x20 ;  /* 0x00000020ff107424 */ /* 0x000fe200078e00ff */
[----:B------:R-:W1:Y:S02]  /*1610*/  SHFL.BFLY PT, R11, R8, 0x1, 0x1f ;  /* 0x0c201f00080b7f89 */ /* 0x000e6400000e0000 */
[----:B------:R-:W-:Y:S01]  /*1620*/  ISETP.GE.U32.AND.EX P0, PT, R17, RZ, PT, P0 ;  /* 0x000000ff1100720c */ /* 0x000fe20003f06100 */
[----:B0-----:R-:W-:Y:S02]  /*1630*/  FADD R9, R30, R31 ;  /* 0x0000001f1e097221 */ /* 0x001fe40000000000 */
[C---:B------:R-:W-:Y:S02]  /*1640*/  IMAD R2, R16.reuse, c[0x0][0x1b4], R2 ;  /* 0x00006d0010027a24 */ /* 0x040fe400078e0202 */
[----:B------:R-:W-:Y:S01]  /*1650*/  IMAD R5, R16, c[0x0][0x1a4], R5 ;  /* 0x0000690010057a24 */ /* 0x000fe200078e0205 */
[----:B------:R-:W0:Y:S01]  /*1660*/  SHFL.BFLY PT, R10, R9, 0x1, 0x1f ;  /* 0x0c201f00090a7f89 */ /* 0x000e2200000e0000 */
[----:B-1----:R-:W-:-:S04]  /*1670*/  FADD R11, R8, R11 ;  /* 0x0000000b080b7221 */ /* 0x002fc80000000000 */
[----:B------:R-:W-:Y:S02]  /*1680*/  FFMA R3, R34, R3, R11 ;  /* 0x0000000322037223 */ /* 0x000fe4000000000b */
[----:B0-----:R-:W-:-:S04]  /*1690*/  FADD R10, R9, R10 ;  /* 0x0000000a090a7221 */ /* 0x001fc80000000000 */
[----:B------:R-:W-:Y:S01]  /*16a0*/  FFMA R7, R35, R7, R10 ;  /* 0x0000000723077223 */ /* 0x000fe2000000000a */
[----:B------:R-:W-:Y:S05]  /*16b0*/  @!P0 BRA `(.L_x_1) ;  /* 0xfffff16000008947 */ /* 0x000fea000383ffff */
.L_x_0:
[----:B-1----:R-:W-:Y:S01]  /*16c0*/  LOP3.LUT R0, R56, 0xc0, RZ, 0xc0, !PT ;  /* 0x000000c038007812 */ /* 0x002fe200078ec0ff */
[----:B------:R-:W-:Y:S01]  /*16d0*/  IMAD R5, R54, c[0x0][0x1c4], RZ ;  /* 0x0000710036057a24 */ /* 0x000fe200078e02ff */
[----:B------:R-:W-:Y:S01]  /*16e0*/  MOV R18, R7 ;  /* 0x0000000700127202 */ /* 0x000fe20000000f00 */
[----:B------:R-:W-:Y:S01]  /*16f0*/  IMAD.SHL.U32 R10, R56, 0x4, RZ ;  /* 0x00000004380a7824 */ /* 0x000fe200078e00ff */
[----:B------:R-:W-:Y:S01]  /*1700*/  ISETP.NE.U32.AND P0, PT, R0, RZ, PT ;  /* 0x000000ff0000720c */ /* 0x000fe20003f05070 */
[----:B------:R-:W-:Y:S01]  /*1710*/  IMAD R0, R61, c[0x0][0x1c0], RZ ;  /* 0x000070003d007a24 */ /* 0x000fe200078e02ff */
[----:B------:R-:W-:Y:S01]  /*1720*/  SHF.R.S32.HI R8, RZ, 0x3, R56 ;  /* 0x00000003ff087819 */ /* 0x000fe20000011438 */
[----:B------:R-:W-:Y:S01]  /*1730*/  IMAD.SHL.U32 R17, R56, 0x8, RZ ;  /* 0x0000000838117824 */ /* 0x000fe200078e00ff */
[C---:B------:R-:W-:Y:S01]  /*1740*/  SHF.L.U32 R7, R5.reuse, 0x1, RZ ;  /* 0x0000000105077819 */ /* 0x040fe200000006ff */
[----:B------:R-:W-:Y:S01]  /*1750*/  IMAD.SHL.U32 R4, R0, 0x2, RZ ;  /* 0x0000000200047824 */ /* 0x000fe200078e00ff */
[----:B------:R-:W-:Y:S01]  /*1760*/  FSETP.GT.AND P2, PT, |R18|, 8.50705917302346158658e+37, PT ;  /* 0x7e8000001200780b */ /* 0x000fe20003f44200 */
[----:B------:R-:W-:Y:S01]  /*1770*/  IMAD.HI R2, R0, 0x2, RZ ;  /* 0x0000000200027827 */ /* 0x000fe200078e02ff */
[----:B------:R-:W-:Y:S01]  /*1780*/  LOP3.LUT R6, R56, 0x8, RZ, 0xc0, !PT ;  /* 0x0000000838067812 */ /* 0x000fe200078ec0ff */
[----:B------:R-:W-:Y:S01]  /*1790*/  BAR.SYNC.DEFER_BLOCKING 0x0 ;  /* 0x0000000000007b1d */ /* 0x000fe20000010000 */
[----:B------:R-:W-:Y:S01]  /*17a0*/  SGXT R8, R8, 0x1 ;  /* 0x000000010808781a */ /* 0x000fe20000000200 */
[----:B------:R-:W-:Y:S01]  /*17b0*/  IMAD.HI R5, R5, 0x2, RZ ;  /* 0x0000000205057827 */ /* 0x000fe200078e02ff */
[----:B------:R-:W-:-:S02]  /*17c0*/  LOP3.LUT R11, R10, 0xc0, RZ, 0xc0, !PT ;  /* 0x000000c00a0b7812 */ /* 0x000fc400078ec0ff */
[----:B------:R-:W-:Y:S01]  /*17d0*/  IADD3 R4, P1, P3, R7, c[0x0][0x178], R4 ;  /* 0x00005e0007047a10 */ /* 0x000fe20007b3e004 */
[----:B------:R-:W-:Y:S01]  /*17e0*/  IMAD.MOV.U32 R16, RZ, RZ, R21 ;  /* 0x000000ffff107224 */ /* 0x000fe200078e0015 */
[----:B------:R-:W-:Y:S01]  /*17f0*/  FSETP.GEU.AND P6, PT, |R18|, 1.175494350822287508e-38, PT ;  /* 0x008000001200780b */ /* 0x000fe20003fce200 */
[----:B------:R-:W-:Y:S01]  /*1800*/  IMAD.MOV.U32 R24, RZ, RZ, 0x3dc6b27f ;  /* 0x3dc6b27fff187424 */ /* 0x000fe200078e00ff */
[----:B------:R-:W-:Y:S01]  /*1810*/  SHF.R.U32.HI R9, RZ, 0x1, R56 ;  /* 0x00000001ff097819 */ /* 0x000fe20000011638 */
[----:B------:R-:W-:Y:S01]  /*1820*/  @P2 FMUL R20, R20, 0.25 ;  /* 0x3e80000014142820 */ /* 0x000fe20000400000 */
[----:B------:R-:W-:Y:S01]  /*1830*/  LOP3.LUT R8, R8, 0x240, RZ, 0xc0, !PT ;  /* 0x0000024008087812 */ /* 0x000fe200078ec0ff */
[----:B------:R-:W-:Y:S01]  /*1840*/  @P2 FMUL R16, R16, 0.25 ;  /* 0x3e80000010102820 */ /* 0x000fe20000400000 */
[----:B------:R-:W-:Y:S01]  /*1850*/  LEA.HI R0, R6, R11, RZ, 0x1f ;  /* 0x0000000b06007211 */ /* 0x000fe200078ff8ff */
[----:B------:R-:W-:Y:S01]  /*1860*/  @P2 FMUL R13, R13, 0.25 ;  /* 0x3e8000000d0d2820 */ /* 0x000fe20000400000 */
[----:B------:R-:W-:Y:S01]  /*1870*/  IADD3.X R2, R5, c[0x0][0x17c], R2, P1, P3 ;  /* 0x00005f0005027a10 */ /* 0x000fe20000fe6402 */
[----:B------:R-:W-:Y:S01]  /*1880*/  FMUL R5, R18, 8388608 ;  /* 0x4b00000012057820 */ /* 0x000fe20000400000 */
[--C-:B------:R-:W-:Y:S01]  /*1890*/  SHF.R.S32.HI R6, RZ, 0x5, R56.reuse ;  /* 0x00000005ff067819 */ /* 0x100fe20000011438 */
[----:B------:R-:W-:Y:S01]  /*18a0*/  @P2 FMUL R12, R12, 0.25 ;  /* 0x3e8000000c0c2820 */ /* 0x000fe20000400000 */
[----:B------:R-:W-:Y:S01]  /*18b0*/  FSETP.GEU.AND P4, PT, R18, 1.175494350822287508e-38, PT ;  /* 0x008000001200780b */ /* 0x000fe20003f8e000 */
[----:B------:R-:W-:Y:S01]  /*18c0*/  @!P6 FMUL R20, R20, 16777216 ;  /* 0x4b8000001414e820 */ /* 0x000fe20000400000 */
[----:B------:R-:W-:Y:S01]  /*18d0*/  MOV R25, R3 ;  /* 0x0000000300197202 */ /* 0x000fe20000000f00 */
[----:B------:R-:W-:Y:S01]  /*18e0*/  @!P6 FMUL R16, R16, 16777216 ;  /* 0x4b8000001010e820 */ /* 0x000fe20000400000 */
[----:B------:R-:W-:Y:S01]  /*18f0*/  LOP3.LUT R8, R8, 0x40, R9, 0x78, !PT ;  /* 0x0000004008087812 */ /* 0x000fe200078e7809 */
[----:B------:R-:W-:Y:S01]  /*1900*/  @!P6 FMUL R13, R13, 16777216 ;  /* 0x4b8000000d0de820 */ /* 0x000fe20000400000 */
[----:B------:R-:W-:Y:S01]  /*1910*/  SHF.R.S32.HI R9, RZ, 0x4, R56 ;  /* 0x00000004ff097819 */ /* 0x000fe20000011438 */
[----:B------:R-:W-:Y:S01]  /*1920*/  @!P6 FMUL R12, R12, 16777216 ;  /* 0x4b8000000c0ce820 */ /* 0x000fe20000400000 */
[----:B------:R-:W-:Y:S01]  /*1930*/  SGXT R6, R6, 0x1 ;  /* 0x000000010606781a */ /* 0x000fe20000000200 */
[----:B------:R-:W-:Y:S01]  /*1940*/  IMAD R59, R59, c[0x0][0x1c8], RZ ;  /* 0x000072003b3b7a24 */ /* 0x000fe200078e02ff */
[----:B------:R-:W-:Y:S01]  /*1950*/  FSEL R5, R5, R18, !P4 ;  /* 0x0000001205057208 */ /* 0x000fe20006000000 */
[----:B------:R-:W-:Y:S01]  /*1960*/  @P2 FMUL R18, R18, 0.25 ;  /* 0x3e80000012122820 */ /* 0x000fe20000400000 */
[----:B------:R-:W-:-:S02]  /*1970*/  FSETP.GT.AND P3, PT, |R25|, 8.50705917302346158658e+37, PT ;  /* 0x7e8000001900780b */ /* 0x000fc40003f64200 */
[----:B------:R-:W-:Y:S01]  /*1980*/  SGXT R9, R9, 0x1 ;  /* 0x000000010909781a */ /* 0x000fe20000000200 */
[----:B------:R-:W-:Y:S01]  /*1990*/  @!P6 FMUL R18, R18, 16777216 ;  /* 0x4b8000001212e820 */ /* 0x000fe20000400000 */
[----:B------:R-:W-:Y:S01]  /*19a0*/  LOP3.LUT R7, R6, 0x404, RZ, 0xc0, !PT ;  /* 0x0000040406077812 */ /* 0x000fe200078ec0ff */
[C---:B------:R-:W-:Y:S01]  /*19b0*/  FMUL R6, R25.reuse, 8388608 ;  /* 0x4b00000019067820 */ /* 0x040fe20000400000 */
[----:B------:R-:W-:Y:S02]  /*19c0*/  FSETP.GEU.AND P5, PT, |R25|, 1.175494350822287508e-38, PT ;  /* 0x008000001900780b */ /* 0x000fe40003fae200 */
[----:B------:R-:W-:Y:S02]  /*19d0*/  LOP3.LUT R10, R9, 0x404, RZ, 0xc0, !PT ;  /* 0x00000404090a7812 */ /* 0x000fe400078ec0ff */
[----:B------:R-:W-:Y:S02]  /*19e0*/  LOP3.LUT R9, R7, 0xbc, R60, 0x78, !PT ;  /* 0x000000bc07097812 */ /* 0x000fe400078e783c */
[----:B------:R-:W-:Y:S01]  /*19f0*/  LOP3.LUT R19, R56, 0x60, RZ, 0xc0, !PT ;  /* 0x0000006038137812 */ /* 0x000fe200078ec0ff */
[----:B------:R-:W0:Y:S01]  /*1a00*/  MUFU.RCP R7, R18 ;  /* 0x0000001200077308 */ /* 0x000e220000001000 */
[----:B------:R-:W-:Y:S01]  /*1a10*/  FSETP.GEU.AND P1, PT, R25, 1.175494350822287508e-38, PT ;  /* 0x008000001900780b */ /* 0x000fe20003f2e000 */
[----:B------:R-:W-:Y:S01]  /*1a20*/  @P3 FMUL R15, R15, 0.25 ;  /* 0x3e8000000f0f3820 */ /* 0x000fe20000400000 */
[----:B------:R-:W-:Y:S01]  /*1a30*/  LOP3.LUT R3, R17, 0x38, RZ, 0xc0, !PT ;  /* 0x0000003811037812 */ /* 0x000fe200078ec0ff */
[----:B------:R-:W-:Y:S01]  /*1a40*/  IMAD R11, R19, 0x4, R8 ;  /* 0x00000004130b7824 */ /* 0x000fe200078e0208 */
[----:B------:R-:W-:Y:S01]  /*1a50*/  FSEL R6, R6, R25, !P1 ;  /* 0x0000001906067208 */ /* 0x000fe20004800000 */
[----:B------:R-:W-:Y:S01]  /*1a60*/  @P3 FMUL R25, R25, 0.25 ;  /* 0x3e80000019193820 */ /* 0x000fe20000400000 */
[----:B------:R-:W-:Y:S01]  /*1a70*/  ISETP.GE.U32.AND P2, PT, R5, 0x7f800000, PT ;  /* 0x7f8000000500780c */ /* 0x000fe20003f46070 */
[----:B------:R-:W-:Y:S01]  /*1a80*/  IMAD.SHL.U32 R8, R56, 0x40, RZ ;  /* 0x0000004038087824 */ /* 0x000fe200078e00ff */
[----:B------:R-:W-:Y:S01]  /*1a90*/  LOP3.LUT R60, R60, 0xf8, RZ, 0xc0, !PT ;  /* 0x000000f83c3c7812 */ /* 0x000fe200078ec0ff */
[----:B------:R-:W-:-:S02]  /*1aa0*/  @!P5 FMUL R25, R25, 16777216 ;  /* 0x4b8000001919d820 */ /* 0x000fc40000400000 */
[----:B------:R-:W-:Y:S01]  /*1ab0*/  @P3 FMUL R23, R23, 0.25 ;  /* 0x3e80000017173820 */ /* 0x000fe20000400000 */
[----:B------:R-:W-:Y:S01]  /*1ac0*/  LOP3.LUT R21, R9, 0x40, R8, 0xf8, !PT ;  /* 0x0000004009157812 */ /* 0x000fe200078ef808 */
[----:B------:R-:W-:Y:S01]  /*1ad0*/  @P3 FMUL R22, R22, 0.25 ;  /* 0x3e80000016163820 */ /* 0x000fe20000400000 */
[----:B------:R-:W-:Y:S01]  /*1ae0*/  IADD3 R9, R3, R11, R10 ;  /* 0x0000000b03097210 */ /* 0x000fe20007ffe00a */
[C---:B0-----:R-:W-:Y:S01]  /*1af0*/  FMUL R17, R7.reuse, R20 ;  /* 0x0000001407117220 */ /* 0x041fe20000400000 */
[----:B------:R-:W0:Y:S01]  /*1b00*/  MUFU.RCP R11, R25 ;  /* 0x00000019000b7308 */ /* 0x000e220000001000 */
[C---:B------:R-:W-:Y:S01]  /*1b10*/  FMUL R16, R7.reuse, R16 ;  /* 0x0000001007107220 */ /* 0x040fe20000400000 */
[----:B------:R-:W-:Y:S01]  /*1b20*/  IADD3 R8, R6, -0x3f3504f3, RZ ;  /* 0xc0cafb0d06087810 */ /* 0x000fe20007ffe0ff */
[C---:B------:R-:W-:Y:S02]  /*1b30*/  FMUL R19, R7.reuse, R13 ;  /* 0x0000000d07137220 */ /* 0x040fe40000400000 */
[----:B------:R-:W-:Y:S01]  /*1b40*/  FMUL R20, R7, R12 ;  /* 0x0000000c07147220 */ /* 0x000fe20000400000 */
[----:B------:R-:W-:Y:S01]  /*1b50*/  IADD3 R7, R5, -0x3f3504f3, RZ ;  /* 0xc0cafb0d05077810 */ /* 0x000fe20007ffe0ff */
[----:B------:R-:W-:Y:S01]  /*1b60*/  @P3 FMUL R14, R14, 0.25 ;  /* 0x3e8000000e0e3820 */ /* 0x000fe20000400000 */
[----:B------:R-:W-:Y:S01]  /*1b70*/  LOP3.LUT R13, R8, 0xff800000, RZ, 0xc0, !PT ;  /* 0xff800000080d7812 */ /* 0x000fe200078ec0ff */
[----:B------:R-:W-:Y:S01]  /*1b80*/  @!P5 FMUL R15, R15, 16777216 ;  /* 0x4b8000000f0fd820 */ /* 0x000fe20000400000 */
[----:B------:R-:W-:Y:S01]  /*1b90*/  LOP3.LUT R10, R7, 0xff800000, RZ, 0xc0, !PT ;  /* 0xff800000070a7812 */ /* 0x000fe200078ec0ff */
[----:B------:R-:W-:Y:S01]  /*1ba0*/  @!P5 FMUL R23, R23, 16777216 ;  /* 0x4b8000001717d820 */ /* 0x000fe20000400000 */
[----:B------:R-:W-:Y:S01]  /*1bb0*/  F2FP.BF16.PACK_AB R17, R17, R20 ;  /* 0x000000141111723e */ /* 0x000fe200000010ff */
[----:B------:R-:W-:Y:S01]  /*1bc0*/  @!P5 FMUL R22, R22, 16777216 ;  /* 0x4b8000001616d820 */ /* 0x000fe20000400000 */
[----:B------:R-:W-:Y:S01]  /*1bd0*/  IADD3 R7, R5, -R10, RZ ;  /* 0x8000000a05077210 */ /* 0x000fe20007ffe0ff */
[----:B------:R-:W-:Y:S01]  /*1be0*/  @!P5 FMUL R14, R14, 16777216 ;  /* 0x4b8000000e0ed820 */ /* 0x000fe20000400000 */
[----:B------:R-:W-:Y:S01]  /*1bf0*/  F2FP.BF16.PACK_AB R16, R16, R19 ;  /* 0x000000131010723e */ /* 0x000fe200000010ff */
[----:B0-----:R-:W-:Y:S01]  /*1c00*/  FMUL R18, R11, R15 ;  /* 0x0000000f0b127220 */ /* 0x001fe20000400000 */
[----:B------:R-:W-:Y:S01]  /*1c10*/  LOP3.LUT R19, R21, 0x40, RZ, 0x3c, !PT ;  /* 0x0000004015137812 */ /* 0x000fe200078e3cff */
[C---:B------:R-:W-:Y:S01]  /*1c20*/  FMUL R23, R11.reuse, R23 ;  /* 0x000000170b177220 */ /* 0x040fe20000400000 */
[----:B------:R0:W-:Y:S01]  /*1c30*/  STS [R21], R17 ;  /* 0x0000001115007388 */ /* 0x0001e20000000800 */
[C---:B------:R-:W-:Y:S01]  /*1c40*/  FMUL R22, R11.reuse, R22 ;  /* 0x000000160b167220 */ /* 0x040fe20000400000 */
[C---:B------:R-:W-:Y:S01]  /*1c50*/  ISETP.GE.U32.AND P3, PT, R6.reuse, 0x7f800000, PT ;  /* 0x7f8000000600780c */ /* 0x040fe20003f66070 */
[----:B------:R-:W-:Y:S01]  /*1c60*/  FMUL R15, R11, R14 ;  /* 0x0000000e0b0f7220 */ /* 0x000fe20000400000 */
[----:B------:R-:W-:Y:S01]  /*1c70*/  F2FP.BF16.PACK_AB R18, R23, R18 ;  /* 0x000000121712723e */ /* 0x000fe200000010ff */
[----:B------:R-:W-:Y:S01]  /*1c80*/  FADD R7, R7, -1 ;  /* 0xbf80000007077421 */ /* 0x000fe20000000000 */
[----:B------:R-:W-:Y:S01]  /*1c90*/  STS [R21+0x100], R16 ;  /* 0x0001001015007388 */ /* 0x000fe20000000800 */
[----:B------:R-:W-:Y:S01]  /*1ca0*/  IMAD.IADD R8, R6, 0x1, -R13 ;  /* 0x0000000106087824 */ /* 0x000fe200078e0a0d */
[----:B------:R-:W-:Y:S01]  /*1cb0*/  F2FP.BF16.PACK_AB R22, R22, R15 ;  /* 0x0000000f1616723e */ /* 0x000fe200000010ff */
[----:B------:R-:W-:Y:S01]  /*1cc0*/  FFMA.FTZ R12, R7, R24, -0.16845393180847167969 ;  /* 0xbe2c7f30070c7423 */ /* 0x000fe20000010018 */
[----:B------:R-:W-:Y:S01]  /*1cd0*/  STS [R19+0x300], R18 ;  /* 0x0003001213007388 */ /* 0x000fe20000000800 */
[----:B------:R-:W-:Y:S01]  /*1ce0*/  FADD R8, R8, -1 ;  /* 0xbf80000008087421 */ /* 0x000fe20000000000 */
[----:B0-----:R-:W-:Y:S01]  /*1cf0*/  LOP3.LUT R17, R9, 0x4, RZ, 0x3c, !PT ;  /* 0x0000000409117812 */ /* 0x001fe200078e3cff */
[C---:B------:R-:W-:Y:S01]  /*1d00*/  FFMA.FTZ R12, R7.reuse, R12, 0.1716887056827545166 ;  /* 0x3e2fcf2a070c7423 */ /* 0x040fe2000001000c */
[----:B------:R-:W-:Y:S01]  /*1d10*/  STS [R19+0x200], R22 ;  /* 0x0002001613007388 */ /* 0x000fe20000000800 */
[C---:B------:R-:W-:Y:S01]  /*1d20*/  FFMA.FTZ R11, R8.reuse, R24, -0.16845393180847167969 ;  /* 0xbe2c7f30080b7423 */ /* 0x040fe20000010018 */
[----:B------:R0:W-:Y:S01]  /*1d30*/  I2F R14, R13 ;  /* 0x0000000d000e7306 */ /* 0x0001e20000201400 */
[----:B------:R-:W-:Y:S01]  /*1d40*/  FFMA.FTZ R12, R7, R12, -0.17900948226451873779 ;  /* 0xbe374e43070c7423 */ /* 0x000fe2000001000c */
[----:B------:R-:W-:Y:S01]  /*1d50*/  BAR.SYNC.DEFER_BLOCKING 0x0 ;  /* 0x0000000000007b1d */ /* 0x000fe20000010000 */
[----:B------:R-:W-:-:S02]  /*1d60*/  FFMA.FTZ R11, R8, R11, 0.1716887056827545166 ;  /* 0x3e2fcf2a080b7423 */ /* 0x000fc4000001000b */
[C---:B------:R-:W-:Y:S02]  /*1d70*/  FFMA.FTZ R12, R7.reuse, R12, 0.20512372255325317383 ;  /* 0x3e520bf4070c7423 */ /* 0x040fe4000001000c */
[C---:B------:R-:W-:Y:S02]  /*1d80*/  FFMA.FTZ R11, R8.reuse, R11, -0.17900948226451873779 ;  /* 0xbe374e43080b7423 */ /* 0x040fe4000001000b */
[----:B------:R-:W-:Y:S01]  /*1d90*/  FFMA.FTZ R12, R7, R12, -0.24046532809734344482 ;  /* 0xbe763c8b070c7423 */ /* 0x000fe2000001000c */
[----:B0-----:R-:W-:Y:S01]  /*1da0*/  FSEL R13, RZ, -23, P1 ;  /* 0xc1b80000ff0d7808 */ /* 0x001fe20000800000 */
[C---:B------:R-:W-:Y:S01]  /*1db0*/  FFMA.FTZ R15, R8.reuse, R11, 0.20512372255325317383 ;  /* 0x3e520bf4080f7423 */ /* 0x040fe2000001000b */
[----:B------:R-:W-:Y:S01]  /*1dc0*/  FSETP.NEU.AND P1, PT, R5, RZ, PT ;  /* 0x000000ff0500720b */ /* 0x000fe20003f2d000 */
[----:B------:R-:W-:Y:S01]  /*1dd0*/  FFMA.FTZ R12, R7, R12, 0.28857114911079406738 ;  /* 0x3e93bf99070c7423 */ /* 0x000fe2000001000c */
[----:B------:R0:W1:Y:S01]  /*1de0*/  I2F R11, R10 ;  /* 0x0000000a000b7306 */ /* 0x0000620000201400 */
[----:B------:R-:W-:-:S02]  /*1df0*/  FFMA.FTZ R15, R8, R15, -0.24046532809734344482 ;  /* 0xbe763c8b080f7423 */ /* 0x000fc4000001000f */
[C---:B------:R-:W-:Y:S02]  /*1e00*/  FFMA.FTZ R12, R7.reuse, R12, -0.36067417263984680176 ;  /* 0xbeb8aa49070c7423 */ /* 0x040fe4000001000c */
[C---:B------:R-:W-:Y:S02]  /*1e10*/  FFMA.FTZ R15, R8.reuse, R15, 0.28857114911079406738 ;  /* 0x3e93bf99080f7423 */ /* 0x040fe4000001000f */
[C---:B------:R-:W-:Y:S02]  /*1e20*/  FFMA.FTZ R12, R7.reuse, R12, 0.48089820146560668945 ;  /* 0x3ef6384a070c7423 */ /* 0x040fe4000001000c */
[C---:B------:R-:W-:Y:S01]  /*1e30*/  FFMA.FTZ R15, R8.reuse, R15, -0.36067417263984680176 ;  /* 0xbeb8aa49080f7423 */ /* 0x040fe2000001000f */
[----:B0-----:R-:W-:Y:S01]  /*1e40*/  FSEL R10, RZ, -23, P4 ;  /* 0xc1b80000ff0a7808 */ /* 0x001fe20002000000 */
[----:B------:R-:W-:Y:S01]  /*1e50*/  FFMA.FTZ R12, R7, R12, -0.72134751081466674805 ;  /* 0xbf38aa3b070c7423 */ /* 0x000fe2000001000c */
[----:B------:R0:W2:Y:S01]  /*1e60*/  LDS R21, [R9] ;  /* 0x0000000009157984 */ /* 0x0000a20000000800 */
[----:B------:R-:W-:-:S02]  /*1e70*/  FFMA.FTZ R15, R8, R15, 0.48089820146560668945 ;  /* 0x3ef6384a080f7423 */ /* 0x000fc4000001000f */
[C---:B------:R-:W-:Y:S01]  /*1e80*/  FMUL R12, R7.reuse, R12 ;  /* 0x0000000c070c7220 */ /* 0x040fe20000400000 */
[----:B------:R-:W3:Y:S01]  /*1e90*/  LDS R17, [R17] ;  /* 0x0000000011117984 */ /* 0x000ee20000000800 */
[----:B------:R-:W-:Y:S02]  /*1ea0*/  FFMA.FTZ R15, R8, R15, -0.72134751081466674805 ;  /* 0xbf38aa3b080f7423 */ /* 0x000fe4000001000f */
[----:B------:R-:W-:Y:S02]  /*1eb0*/  FMUL R12, R7, R12 ;  /* 0x0000000c070c7220 */ /* 0x000fe40000400000 */
[----:B-1----:R-:W-:Y:S02]  /*1ec0*/  FFMA.FTZ R10, R11, 1.1920928955078125e-07, R10 ;  /* 0x340000000b0a7823 */ /* 0x002fe4000001000a */
[----:B------:R-:W-:Y:S02]  /*1ed0*/  FFMA.FTZ R7, R7, 1.4426950216293334961, R12 ;  /* 0x3fb8aa3b07077823 */ /* 0x000fe4000001000c */
[----:B------:R-:W-:-:S02]  /*1ee0*/  FFMA.FTZ R13, R14, 1.1920928955078125e-07, R13 ;  /* 0x340000000e0d7823 */ /* 0x000fc4000001000d */
[----:B------:R-:W-:Y:S02]  /*1ef0*/  FMUL R15, R8, R15 ;  /* 0x0000000f080f7220 */ /* 0x000fe40000400000 */
[----:B------:R-:W-:Y:S02]  /*1f00*/  IMAD.MOV.U32 R14, RZ, RZ, c[0x0][0x1c8] ;  /* 0x00007200ff0e7624 */ /* 0x000fe400078e00ff */
[----:B------:R-:W-:Y:S01]  /*1f10*/  FADD R12, R10, R7 ;  /* 0x000000070a0c7221 */ /* 0x000fe20000000000 */
[----:B------:R-:W-:Y:S01]  /*1f20*/  @P2 MOV R10, 0x7f800000 ;  /* 0x7f800000000a2802 */ /* 0x000fe20000000f00 */
[----:B------:R-:W-:Y:S02]  /*1f30*/  FMUL R15, R8, R15 ;  /* 0x0000000f080f7220 */ /* 0x000fe40000400000 */
[----:B0-----:R-:W-:Y:S02]  /*1f40*/  IMAD R9, R14, 0x4, R59 ;  /* 0x000000040e097824 */ /* 0x001fe400078e023b */
[----:B------:R-:W-:-:S02]  /*1f50*/  FFMA.FTZ R8, R8, 1.4426950216293334961, R15 ;  /* 0x3fb8aa3b08087823 */ /* 0x000fc4000001000f */
[----:B------:R-:W-:Y:S01]  /*1f60*/  @P2 FFMA.FTZ R12, R5, R10, +INF ;  /* 0x7f800000050c2423 */ /* 0x000fe2000001000a */
[----:B------:R-:W-:Y:S01]  /*1f70*/  LEA R5, R14, R9, 0x2 ;  /* 0x000000090e057211 */ /* 0x000fe200078e10ff */
[----:B------:R-:W-:Y:S01]  /*1f80*/  @P3 IMAD.MOV.U32 R7, RZ, RZ, 0x7f800000 ;  /* 0x7f800000ff073424 */ /* 0x000fe200078e00ff */
[C---:B------:R-:W-:Y:S01]  /*1f90*/  FSETP.NEU.AND P2, PT, R6.reuse, RZ, PT ;  /* 0x000000ff0600720b */ /* 0x040fe20003f4d000 */
[----:B------:R-:W-:Y:S01]  /*1fa0*/  FADD R13, R13, R8 ;  /* 0x000000080d0d7221 */ /* 0x000fe20000000000 */
[-C--:B------:R-:W-:Y:S01]  /*1fb0*/  LEA R8, P4, R9, R4.reuse, 0x1 ;  /* 0x0000000409087211 */ /* 0x080fe200078808ff */
[----:B------:R-:W-:Y:S01]  /*1fc0*/  @P3 FFMA.FTZ R13, R6, R7, +INF ;  /* 0x7f800000060d3423 */ /* 0x000fe20000010007 */
[-C--:B------:R-:W-:Y:S01]  /*1fd0*/  LEA R6, P3, R59, R4.reuse, 0x1 ;  /* 0x000000043b067211 */ /* 0x080fe200078608ff */
[----:B------:R-:W-:Y:S01]  /*1fe0*/  IMAD R15, R14, 0x4, R5 ;  /* 0x000000040e0f7824 */ /* 0x000fe200078e0205 */
[----:B------:R-:W-:Y:S01]  /*1ff0*/  LEA R10, P5, R5, R4, 0x1 ;  /* 0x00000004050a7211 */ /* 0x000fe200078a08ff */
[----:B------:R-:W-:Y:S01]  /*2000*/  IMAD.IADD R14, R3, 0x1, R0 ;  /* 0x00000001030e7824 */ /* 0x000fe200078e0200 */
[----:B------:R-:W-:-:S02]  /*2010*/  LEA.HI.X.SX32 R7, R59, R2, 0x1, P3 ;  /* 0x000000023b077211 */ /* 0x000fc400018f0eff */
[----:B------:R-:W-:Y:S02]  /*2020*/  LEA R4, P3, R15, R4, 0x1 ;  /* 0x000000040f047211 */ /* 0x000fe400078608ff */
[----:B------:R-:W-:Y:S01]  /*2030*/  FSEL R0, R13, -INF , P2 ;  /* 0xff8000000d007808 */ /* 0x000fe20001000000 */
[----:B--2---:R0:W-:Y:S01]  /*2040*/  STG.E.U16 [R6.64], R21 ;  /* 0x0000001506007986 */ /* 0x0041e2000c101506 */
[-C--:B------:R-:W-:Y:S02]  /*2050*/  LEA.HI.X.SX32 R11, R5, R2.reuse, 0x1, P5 ;  /* 0x00000002050b7211 */ /* 0x080fe400028f0eff */
[-C--:B------:R-:W-:Y:S01]  /*2060*/  LEA.HI.X.SX32 R9, R9, R2.reuse, 0x1, P4 ;  /* 0x0000000209097211 */ /* 0x080fe200020f0eff */
[----:B------:R-:W-:Y:S01]  /*2070*/  FFMA R33, R0, 0.69314718246459960938, R33 ;  /* 0x3f31721800217823 */ /* 0x000fe20000000021 */
[----:B------:R-:W-:Y:S02]  /*2080*/  LEA.HI.X.SX32 R5, R15, R2, 0x1, P3 ;  /* 0x000000020f057211 */ /* 0x000fe400018f0eff */
[----:B------:R-:W-:Y:S01]  /*2090*/  PRMT R2, R21, 0x7632, R2 ;  /* 0x0000763215027816 */ /* 0x000fe20000000002 */
[----:B---3--:R0:W-:Y:S01]  /*20a0*/  STG.E.U16 [R8.64], R17 ;  /* 0x0000001108007986 */ /* 0x0081e2000c101506 */
[----:B------:R-:W-:-:S02]  /*20b0*/  PRMT R0, R17, 0x7632, R0 ;  /* 0x0000763211007816 */ /* 0x000fc40000000000 */
[----:B------:R-:W-:Y:S01]  /*20c0*/  FSEL R3, R12, -INF , P1 ;  /* 0xff8000000c037808 */ /* 0x000fe20000800000 */
[----:B------:R0:W-:Y:S04]  /*20d0*/  STG.E.U16 [R10.64], R2 ;  /* 0x000000020a007986 */ /* 0x0001e8000c101506 */
[----:B------:R0:W-:Y:S01]  /*20e0*/  STG.E.U16 [R4.64], R0 ;  /* 0x0000000004007986 */ /* 0x0001e2000c101506 */
[----:B------:R-:W-:-:S03]  /*20f0*/  FFMA R32, R3, 0.69314718246459960938, R32 ;  /* 0x3f31721803207823 */ /* 0x000fc60000000020 */
[----:B------:R-:W-:Y:S06]  /*2100*/  BAR.SYNC.DEFER_BLOCKING 0x0 ;  /* 0x0000000000007b1d */ /* 0x000fec0000010000 */
[----:B------:R0:W-:Y:S04]  /*2110*/  STS.64 [R60], R32 ;  /* 0x000000203c007388 */ /* 0x0001e80000000a00 */
[----:B------:R-:W-:Y:S06]  /*2120*/  BAR.SYNC.DEFER_BLOCKING 0x0 ;  /* 0x0000000000007b1d */ /* 0x000fec0000010000 */
[----:B------:R-:W-:Y:S05]  /*2130*/  @P0 EXIT ;  /* 0x000000000000094d */ /* 0x000fea0003800000 */
[----:B0-----:R-:W0:Y:S01]  /*2140*/  LDS R5, [R14] ;  /* 0x000000000e057984 */ /* 0x001e220000000800 */
[----:B------:R-:W-:Y:S01]  /*2150*/  IMAD R61, R61, c[0x0][0x1cc], RZ ;  /* 0x000073003d3d7a24 */ /* 0x000fe200078e02ff */
[C---:B------:R-:W-:Y:S01]  /*2160*/  SHF.L.U32 R3, R54.reuse, 0x2, RZ ;  /* 0x0000000236037819 */ /* 0x040fe200000006ff */
[----:B------:R-:W-:-:S04]  /*2170*/  IMAD.HI R54, R54, 0x4, RZ ;  /* 0x0000000436367827 */ /* 0x000fc800078e02ff */
[C---:B------:R-:W-:Y:S02]  /*2180*/  IMAD.SHL.U32 R2, R61.reuse, 0x4, RZ ;  /* 0x000000043d027824 */ /* 0x040fe400078e00ff */
[----:B------:R-:W-:-:S03]  /*2190*/  IMAD.HI R61, R61, 0x4, RZ ;  /* 0x000000043d3d7827 */ /* 0x000fc600078e02ff */
[----:B------:R-:W-:-:S04]  /*21a0*/  IADD3 R2, P0, P1, R3, c[0x0][0x180], R2 ;  /* 0x0000600003027a10 */ /* 0x000fc8000791e002 */
[----:B------:R-:W-:-:S05]  /*21b0*/  IADD3.X R3, R54, c[0x0][0x184], R61, P0, P1 ;  /* 0x0000610036037a10 */ /* 0x000fca00007e243d */
[----:B0-----:R-:W-:Y:S01]  /*21c0*/  STG.E [R2.64], R5 ;  /* 0x0000000502007986 */ /* 0x001fe2000c101906 */
[----:B------:R-:W-:Y:S05]  /*21d0*/  EXIT ;  /* 0x000000000000794d */ /* 0x000fea0003800000 */
.L_x_2:
[----:B------:R-:W-:-:S00]  /*21e0*/  BRA `(.L_x_2) ;  /* 0xfffffff000007947 */ /* 0x000fc0000383ffff */
[----:B------:R-:W-:-:S00]  /*21f0*/  NOP ;  /* 0x0000000000007918 */ /* 0x000fc00000000000 */
        /* <DEDUP_REMOVED lines=8> */
.L_x_3:


//--------------------- .nv.global.init           --------------------------
	.section	.nv.global.init,"aw",@progbits
.nv.global.init:
	.type		_$_str,@object
	.size		_$_str,(.L_0 - _$_str)
_$_str:
        /*0000*/ 	.byte	0x5f, 0x5f, 0x43, 0x55, 0x44, 0x41, 0x5f, 0x46, 0x54, 0x5a, 0x00
.L_0:


//--------------------- .nv.shared.attn_fwd       --------------------------
	.section	.nv.shared.attn_fwd,"aw",@nobits
	.sectionflags	@""
	.align	16
